def matmul_kernel(
    a_ptr,
    b_ptr,
    c_ptr,
    M,
    N,
    K,
    stride_am,
    stride_ak,
    stride_bk,
    stride_bn,
    stride_cm,
    stride_cn,
    BLOCK_M: tl.constexpr,
    BLOCK_N: tl.constexpr,
    BLOCK_K: tl.constexpr,
    GROUP_M: tl.constexpr,
):
    pid = tl.program_id(axis=0)
    num_pid_m = tl.cdiv(M, BLOCK_M)
    num_pid_n = tl.cdiv(N, BLOCK_N)
    num_pid_in_group = GROUP_M * num_pid_n
    group_id = pid // num_pid_in_group
    first_pid_m = group_id * GROUP_M
    group_size_m = min(num_pid_m - first_pid_m, GROUP_M)
    pid_m = first_pid_m + ((pid % num_pid_in_group) % group_size_m)
    pid_n = (pid % num_pid_in_group) // group_size_m

    offs_am = (pid_m * BLOCK_M + tl.arange(0, BLOCK_M)) % M
    offs_bn = (pid_n * BLOCK_N + tl.arange(0, BLOCK_N)) % N
    offs_k = tl.arange(0, BLOCK_K)
    a_ptrs = a_ptr + offs_am[:, None] * stride_am + offs_k[None, :] * stride_ak
    b_ptrs = b_ptr + offs_k[:, None] * stride_bk + offs_bn[None, :] * stride_bn

    acc = tl.zeros((BLOCK_M, BLOCK_N), dtype=tl.float32)
    for kk in range(0, tl.cdiv(K, BLOCK_K)):
        a = tl.load(a_ptrs, mask=offs_k[None, :] < K - kk * BLOCK_K, other=0.0)
        b = tl.load(b_ptrs, mask=offs_k[:, None] < K - kk * BLOCK_K, other=0.0)
        acc = tl.dot(a, b, acc)
        a_ptrs += BLOCK_K * stride_ak
        b_ptrs += BLOCK_K * stride_bk

    c = acc.to(c_ptr.dtype.element_ty)
    offs_cm = pid_m * BLOCK_M + tl.arange(0, BLOCK_M)
    offs_cn = pid_n * BLOCK_N + tl.arange(0, BLOCK_N)
    c_ptrs = c_ptr + offs_cm[:, None] * stride_cm + offs_cn[None, :] * stride_cn
    mask = (offs_cm[:, None] < M) & (offs_cn[None, :] < N)
    tl.store(c_ptrs, c, mask=mask)

# config = {"BLOCK_K": 32, "BLOCK_M": 64, "BLOCK_N": 64, "GROUP_M": 8, "arch": "sm_100", "dtype": "fp8e5m2", "num_ctas": 1, "num_stages": 3, "num_warps": 8}
# arch = sm_100


// ===== COMPILED SASS (sm_100a) =====

	.target	sm_100a

	.elftype	@"ET_EXEC"


//--------------------- .note.nv.tkinfo           --------------------------
	.section	.note.nv.tkinfo,"",@"SHT_NOTE"
	.sectionflags	@"SHF_NOTE_NV_TKINFO"
	.tkinfo
        /*0018*/ 	.word	0x00000081
        /*0030*/ 	.string	""
        /*0030*/ 	.string	"ptxas-blackwell"
        /*0030*/ 	.string	"Cuda compilation tools, release 12.9, V12.9.86"
        /*0030*/ 	.string	"Build cuda_12.9.r12.9/compiler.36037853_0"
        /*0030*/ 	.string	"-v  -suppress-debug-info  -lineinfo  -arch sm_100a "



//--------------------- .note.nv.cuver            --------------------------
	.section	.note.nv.cuver,"",@"SHT_NOTE"
	.sectionflags	@"SHF_NOTE_NV_CUVER"
        /*0018*/ 	.short	0x0001
        /*001a*/ 	.short	0x0064
        /*001c*/ 	.short	0x0001
        /*001e*/ 	.short	0x0000
        /*0020*/ 	.short	0x0001
        /*0022*/ 	.short	0x0000


//--------------------- .nv.info                  --------------------------
	.section	.nv.info,"",@"SHT_CUDA_INFO"
	.align	4


	//----- nvinfo : EIATTR_REGCOUNT
	.align		4
        /*0000*/ 	.byte	0x04, 0x2f
        /*0002*/ 	.short	(.L_4 - .L_3)
	.align		4
.L_3:
        /*0004*/ 	.word	index@(matmul_kernel)
        /*0008*/ 	.word	0x00000040


	//----- nvinfo : EIATTR_FRAME_SIZE
	.align		4
.L_4:
        /*000c*/ 	.byte	0x04, 0x11
        /*000e*/ 	.short	(.L_6 - .L_5)
	.align		4
.L_5:
        /*0010*/ 	.word	index@($__internal_2_$__cuda_sm10x_tcgen05_guardrail_trap_unallocated_columns_being_dealloced)
        /*0014*/ 	.word	0x00000000


	//----- nvinfo : EIATTR_FRAME_SIZE
	.align		4
.L_6:
        /*0018*/ 	.byte	0x04, 0x11
        /*001a*/ 	.short	(.L_8 - .L_7)
	.align		4
.L_7:
        /*001c*/ 	.word	index@($__internal_1_$__cuda_sm10x_tcgen05_guardrail_trap_phase_invalid_during_alloc)
        /*0020*/ 	.word	0x00000000


	//----- nvinfo : EIATTR_FRAME_SIZE
	.align		4
.L_8:
        /*0024*/ 	.byte	0x04, 0x11
        /*0026*/ 	.short	(.L_10 - .L_9)
	.align		4
.L_9:
        /*0028*/ 	.word	index@($__internal_0_$__cuda_sm10x_tcgen05_guardrail_trap_col_being_dealloced_not_returned_by_alloc)
        /*002c*/ 	.word	0x00000000


	//----- nvinfo : EIATTR_FRAME_SIZE
	.align		4
.L_10:
        /*0030*/ 	.byte	0x04, 0x11
        /*0032*/ 	.short	(.L_12 - .L_11)
	.align		4
.L_11:
        /*0034*/ 	.word	index@(matmul_kernel)
        /*0038*/ 	.word	0x00000000


	//----- nvinfo : EIATTR_MIN_STACK_SIZE
	.align		4
.L_12:
        /*003c*/ 	.byte	0x04, 0x12
        /*003e*/ 	.short	(.L_14 - .L_13)
	.align		4
.L_13:
        /*0040*/ 	.word	index@(matmul_kernel)
        /*0044*/ 	.word	0x00000000
.L_14:


//--------------------- .nv.info.matmul_kernel    --------------------------
	.section	.nv.info.matmul_kernel,"",@"SHT_CUDA_INFO"
	.sectionflags	@""
	.align	4


	//----- nvinfo : EIATTR_CUDA_API_VERSION
	.align		4
        /*0000*/ 	.byte	0x04, 0x37
        /*0002*/ 	.short	(.L_16 - .L_15)
.L_15:
        /*0004*/ 	.word	0x00000081


	//----- nvinfo : EIATTR_KPARAM_INFO
	.align		4
.L_16:
        /*0008*/ 	.byte	0x04, 0x17
        /*000a*/ 	.short	(.L_18 - .L_17)
.L_17:
        /*000c*/ 	.word	0x00000000
        /*0010*/ 	.short	0x000d
        /*0012*/ 	.short	0x0048
        /*0014*/ 	.byte	0x00, 0xf4, 0x21, 0x00


	//----- nvinfo : EIATTR_KPARAM_INFO
	.align		4
.L_18:
        /*0018*/ 	.byte	0x04, 0x17
        /*001a*/ 	.short	(.L_20 - .L_19)
.L_19:
        /*001c*/ 	.word	0x00000000
        /*0020*/ 	.short	0x000c
        /*0022*/ 	.short	0x0040
        /*0024*/ 	.byte	0x00, 0xf4, 0x21, 0x00


	//----- nvinfo : EIATTR_KPARAM_INFO
	.align		4
.L_20:
        /*0028*/ 	.byte	0x04, 0x17
        /*002a*/ 	.short	(.L_22 - .L_21)
.L_21:
        /*002c*/ 	.word	0x00000000
        /*0030*/ 	.short	0x000b
        /*0032*/ 	.short	0x0038
        /*0034*/ 	.byte	0x00, 0xf0, 0x11, 0x00


	//----- nvinfo : EIATTR_KPARAM_INFO
	.align		4
.L_22:
        /*0038*/ 	.byte	0x04, 0x17
        /*003a*/ 	.short	(.L_24 - .L_23)
.L_23:
        /*003c*/ 	.word	0x00000000
        /*0040*/ 	.short	0x000a
        /*0042*/ 	.short	0x0034
        /*0044*/ 	.byte	0x00, 0xf0, 0x11, 0x00


	//----- nvinfo : EIATTR_KPARAM_INFO
	.align		4
.L_24:
        /*0048*/ 	.byte	0x04, 0x17
        /*004a*/ 	.short	(.L_26 - .L_25)
.L_25:
        /*004c*/ 	.word	0x00000000
        /*0050*/ 	.short	0x0009
        /*0052*/ 	.short	0x0030
        /*0054*/ 	.byte	0x00, 0xf0, 0x11, 0x00


	//----- nvinfo : EIATTR_KPARAM_INFO
	.align		4
.L_26:
        /*0058*/ 	.byte	0x04, 0x17
        /*005a*/ 	.short	(.L_28 - .L_27)
.L_27:
        /*005c*/ 	.word	0x00000000
        /*0060*/ 	.short	0x0008
        /*0062*/ 	.short	0x002c
        /*0064*/ 	.byte	0x00, 0xf0, 0x11, 0x00


	//----- nvinfo : EIATTR_KPARAM_INFO
	.align		4
.L_28:
        /*0068*/ 	.byte	0x04, 0x17
        /*006a*/ 	.short	(.L_30 - .L_29)
.L_29:
        /*006c*/ 	.word	0x00000000
        /*0070*/ 	.short	0x0007
        /*0072*/ 	.short	0x0028
        /*0074*/ 	.byte	0x00, 0xf0, 0x11, 0x00


	//----- nvinfo : EIATTR_KPARAM_INFO
	.align		4
.L_30:
        /*0078*/ 	.byte	0x04, 0x17
        /*007a*/ 	.short	(.L_32 - .L_31)
.L_31:
        /*007c*/ 	.word	0x00000000
        /*0080*/ 	.short	0x0006
        /*0082*/ 	.short	0x0024
        /*0084*/ 	.byte	0x00, 0xf0, 0x11, 0x00


	//----- nvinfo : EIATTR_KPARAM_INFO
	.align		4
.L_32:
        /*0088*/ 	.byte	0x04, 0x17
        /*008a*/ 	.short	(.L_34 - .L_33)
.L_33:
        /*008c*/ 	.word	0x00000000
        /*0090*/ 	.short	0x0005
        /*0092*/ 	.short	0x0020
        /*0094*/ 	.byte	0x00, 0xf0, 0x11, 0x00


	//----- nvinfo : EIATTR_KPARAM_INFO
	.align		4
.L_34:
        /*0098*/ 	.byte	0x04, 0x17
        /*009a*/ 	.short	(.L_36 - .L_35)
.L_35:
        /*009c*/ 	.word	0x00000000
        /*00a0*/ 	.short	0x0004
        /*00a2*/ 	.short	0x001c
        /*00a4*/ 	.byte	0x00, 0xf0, 0x11, 0x00


	//----- nvinfo : EIATTR_KPARAM_INFO
	.align		4
.L_36:
        /*00a8*/ 	.byte	0x04, 0x17
        /*00aa*/ 	.short	(.L_38 - .L_37)
.L_37:
        /*00ac*/ 	.word	0x00000000
        /*00b0*/ 	.short	0x0003
        /*00b2*/ 	.short	0x0018
        /*00b4*/ 	.byte	0x00, 0xf0, 0x11, 0x00


	//----- nvinfo : EIATTR_KPARAM_INFO
	.align		4
.L_38:
        /*00b8*/ 	.byte	0x04, 0x17
        /*00ba*/ 	.short	(.L_40 - .L_39)
.L_39:
        /*00bc*/ 	.word	0x00000000
        /*00c0*/ 	.short	0x0002
        /*00c2*/ 	.short	0x0010
        /*00c4*/ 	.byte	0x00, 0xf4, 0x21, 0x00


	//----- nvinfo : EIATTR_KPARAM_INFO
	.align		4
.L_40:
        /*00c8*/ 	.byte	0x04, 0x17
        /*00ca*/ 	.short	(.L_42 - .L_41)
.L_41:
        /*00cc*/ 	.word	0x00000000
        /*00d0*/ 	.short	0x0001
        /*00d2*/ 	.short	0x0008
        /*00d4*/ 	.byte	0x00, 0xf4, 0x21, 0x00


	//----- nvinfo : EIATTR_KPARAM_INFO
	.align		4
.L_42:
        /*00d8*/ 	.byte	0x04, 0x17
        /*00da*/ 	.short	(.L_44 - .L_43)
.L_43:
        /*00dc*/ 	.word	0x00000000
        /*00e0*/ 	.short	0x0000
        /*00e2*/ 	.short	0x0000
        /*00e4*/ 	.byte	0x00, 0xf4, 0x21, 0x00


	//----- nvinfo : EIATTR_AT_ENTRY_FRAGMENTS
	.align		4
.L_44:
        /*00e8*/ 	.byte	0x04, 0x4f
        /*00ea*/ 	.short	(.L_46 - .L_45)


	//   ....[0]....
.L_45:
        /*00ec*/ 	.word	0x00000004


	//----- nvinfo : EIATTR_RESERVED_SMEM_USED
	.align		4
.L_46:
        /*00f0*/ 	.byte	0x01, 0x41
	.zero		2


	//----- nvinfo : EIATTR_SPARSE_MMA_MASK
	.align		4
        /*00f4*/ 	.byte	0x03, 0x50
        /*00f6*/ 	.short	0x0000


	//----- nvinfo : EIATTR_TCGEN05_1CTA_USED
	.align		4
        /*00f8*/ 	.byte	0x01, 0x51
	.zero		2


	//----- nvinfo : EIATTR_MAXREG_COUNT
	.align		4
        /*00fc*/ 	.byte	0x03, 0x1b
        /*00fe*/ 	.short	0x00ff


	//----- nvinfo : EIATTR_NUM_BARRIERS
	.align		4
        /*0100*/ 	.byte	0x02, 0x4c
        /*0102*/ 	.byte	0x01
	.zero		1


	//----- nvinfo : EIATTR_INT_WARP_WIDE_INSTR_OFFSETS
	.align		4
        /*0104*/ 	.byte	0x04, 0x31
        /*0106*/ 	.short	(.L_48 - .L_47)


	//   ....[0]....
.L_47:
        /*0108*/ 	.word	0x00000c10


	//   ....[1]....
        /*010c*/ 	.word	0x00000c20


	//   ....[2]....
        /*0110*/ 	.word	0x00001b20


	//   ....[3]....
        /*0114*/ 	.word	0x000037e0


	//   ....[4]....
        /*0118*/ 	.word	0x00003830


	//----- nvinfo : EIATTR_COOP_GROUP_MASK_REGIDS
	.align		4
.L_48:
        /*011c*/ 	.byte	0x04, 0x29
        /*011e*/ 	.short	(.L_50 - .L_49)


	//   ....[0]....
.L_49:
        /*0120*/ 	.word	0xffffffff


	//   ....[1]....
        /*0124*/ 	.word	0xffffffff


	//   ....[2]....
        /*0128*/ 	.word	0xffffffff


	//   ....[3]....
        /*012c*/ 	.word	0xffffffff


	//----- nvinfo : EIATTR_COOP_GROUP_INSTR_OFFSETS
	.align		4
.L_50:
        /*0130*/ 	.byte	0x04, 0x28
        /*0132*/ 	.short	(.L_52 - .L_51)


	//   ....[0]....
.L_51:
        /*0134*/ 	.word	0x00000070


	//   ....[1]....
        /*0138*/ 	.word	0x00000330


	//   ....[2]....
        /*013c*/ 	.word	0x00003670


	//   ....[3]....
        /*0140*/ 	.word	0x000038e0


	//----- nvinfo : EIATTR_VRC_CTA_INIT_COUNT
	.align		4
.L_52:
        /*0144*/ 	.byte	0x02, 0x4a
        /*0146*/ 	.byte	0x80
	.zero		1


	//----- nvinfo : EIATTR_MBARRIER_INSTR_OFFSETS
	.align		4
        /*0148*/ 	.byte	0x04, 0x39
        /*014a*/ 	.short	(.L_54 - .L_53)


	//   ....[0]....
.L_53:
        /*014c*/ 	.word	0x00000d40
        /*0150*/ 	.word	0x000000ff
        /*0154*/ 	.word	0x00000000
        /*0158*/ 	.short	0x0100
        /*015a*/ 	.byte	0x0d
	.zero		1


	//   ....[1]....
        /*015c*/ 	.word	0x00001b70
        /*0160*/ 	.word	0x000000ff
        /*0164*/ 	.word	0x00002008
        /*0168*/ 	.short	0x0100
        /*016a*/ 	.byte	0x16
	.zero		1


	//   ....[2]....
        /*016c*/ 	.word	0x00002050
        /*0170*/ 	.word	0x000000ff
        /*0174*/ 	.word	0x00000000
        /*0178*/ 	.short	0x010a
        /*017a*/ 	.byte	0x0d
	.zero		1


	//   ....[3]....
        /*017c*/ 	.word	0x000029e0
        /*0180*/ 	.word	0x000000ff
        /*0184*/ 	.word	0x00000000
        /*0188*/ 	.short	0x010a
        /*018a*/ 	.byte	0x0d
	.zero		1


	//   ....[4]....
        /*018c*/ 	.word	0x00002b30
        /*0190*/ 	.word	0x000000ff
        /*0194*/ 	.word	0x00002000
        /*0198*/ 	.short	0x0108
        /*019a*/ 	.byte	0x16
	.zero		1


	//   ....[5]....
        /*019c*/ 	.word	0x00002c10
        /*01a0*/ 	.word	0x000000ff
        /*01a4*/ 	.word	0x00002008
        /*01a8*/ 	.short	0x0108
        /*01aa*/ 	.byte	0x16
	.zero		1


	//   ....[6]....
        /*01ac*/ 	.word	0x00003900
        /*01b0*/ 	.word	0x000000ff
        /*01b4*/ 	.word	0x00000000
        /*01b8*/ 	.short	0x010a
        /*01ba*/ 	.byte	0x0d
	.zero		1


	//   ....[7]....
        /*01bc*/ 	.word	0x00003930
        /*01c0*/ 	.word	0x000000ff
        /*01c4*/ 	.word	0x00000000
        /*01c8*/ 	.short	0x010a
        /*01ca*/ 	.byte	0x0d
	.zero		1


	//----- nvinfo : EIATTR_NUM_MBARRIERS
	.align		4
.L_54:
        /*01cc*/ 	.byte	0x03, 0x38
        /*01ce*/ 	.short	0x0002


	//----- nvinfo : EIATTR_EXIT_INSTR_OFFSETS
	.align		4
        /*01d0*/ 	.byte	0x04, 0x1c
        /*01d2*/ 	.short	(.L_56 - .L_55)


	//   ....[0]....
.L_55:
        /*01d4*/ 	.word	0x000038f0


	//----- nvinfo : EIATTR_REQNTID
	.align		4
.L_56:
        /*01d8*/ 	.byte	0x04, 0x10
        /*01da*/ 	.short	(.L_58 - .L_57)
.L_57:
        /*01dc*/ 	.word	0x00000100
        /*01e0*/ 	.word	0x00000001
        /*01e4*/ 	.word	0x00000001


	//----- nvinfo : EIATTR_CRS_STACK_SIZE
	.align		4
.L_58:
        /*01e8*/ 	.byte	0x04, 0x1e
        /*01ea*/ 	.short	(.L_60 - .L_59)
.L_59:
        /*01ec*/ 	.word	0x00000000


	//----- nvinfo : EIATTR_CBANK_PARAM_SIZE
	.align		4
.L_60:
        /*01f0*/ 	.byte	0x03, 0x19
        /*01f2*/ 	.short	0x0050


	//----- nvinfo : EIATTR_PARAM_CBANK
	.align		4
        /*01f4*/ 	.byte	0x04, 0x0a
        /*01f6*/ 	.short	(.L_62 - .L_61)
	.align		4
.L_61:
        /*01f8*/ 	.word	index@(.nv.constant0.matmul_kernel)
        /*01fc*/ 	.short	0x0380
        /*01fe*/ 	.short	0x0050


	//----- nvinfo : EIATTR_SW_WAR
	.align		4
.L_62:
        /*0200*/ 	.byte	0x04, 0x36
        /*0202*/ 	.short	(.L_64 - .L_63)
.L_63:
        /*0204*/ 	.word	0x00000008
.L_64:


//--------------------- .nv.compat                --------------------------
	.section	.nv.compat,"",@"SHT_CUDA_COMPAT_INFO"
	.align	4
        /*0000*/ 	.byte	0x02, 0x02, 0x02, 0x00, 0x02, 0x05, 0x05, 0x00, 0x02, 0x03, 0x00, 0x00, 0x02, 0x06, 0x01, 0x00


//--------------------- .nv.callgraph             --------------------------
	.section	.nv.callgraph,"",@"SHT_CUDA_CALLGRAPH"
	.align	4
	.sectionentsize	8
	.align		4
        /*0000*/ 	.word	0x00000000
	.align		4
        /*0004*/ 	.word	0xffffffff
	.align		4
        /*0008*/ 	.word	0x00000000
	.align		4
        /*000c*/ 	.word	0xfffffffe
	.align		4
        /*0010*/ 	.word	0x00000000
	.align		4
        /*0014*/ 	.word	0xfffffffd
	.align		4
        /*0018*/ 	.word	0x00000000
	.align		4
        /*001c*/ 	.word	0xfffffffc


//--------------------- .text.matmul_kernel       --------------------------
	.section	.text.matmul_kernel,"ax",@progbits
	.align	128
        .global         matmul_kernel
        .type           matmul_kernel,@function
        .size           matmul_kernel,(.L_x_20 - matmul_kernel)
        .other          matmul_kernel,@"STO_CUDA_ENTRY STV_DEFAULT"
matmul_kernel:
.text.matmul_kernel:
[----:B------:R-:W0:Y:S01]  /*0000*/  LDC R1, c[0x0][0x37c] ;  /* 0x0000df00ff017b82 */ /* 0x000e220000000800 */
[----:B------:R-:W1:Y:S01]  /*0010*/  S2R R25, SR_TID.X ;  /* 0x0000000000197919 */ /* 0x000e620000002100 */
[----:B------:R-:W2:Y:S01]  /*0020*/  LDCU.64 UR20, c[0x0][0x358] ;  /* 0x00006b00ff1477ac */ /* 0x000ea20008000a00 */
[----:B-1----:R-:W-:-:S13]  /*0030*/  ISETP.GE.U32.AND P0, PT, R25, 0x20, PT ;  /* 0x000000201900780c */ /* 0x002fda0003f06070 */
[----:B------:R-:W-:Y:S02]  /*0040*/  VOTEU.ANY UP0, P0 ;  /* 0x0000000000ff7886 */ /* 0x000fe40000000100 */
[----:B0-2---:R-:W-:Y:S05]  /*0050*/  BRA.U UP0, `(.L_x_0) ;  /* 0x0000000100b87547 */ /* 0x005fea000b800000 */
[----:B------:R-:W0:Y:S01]  /*0060*/  S2UR UR6, SR_CgaCtaId ;  /* 0x00000000000679c3 */ /* 0x000e220000008800 */
[----:B------:R-:W-:Y:S01]  /*0070*/  NOP ;  /* 0x0000000000007918 */ /* 0x000fe20000000000 */
[----:B------:R-:W-:Y:S02]  /*0080*/  UMOV UR4, 0x40 ;  /* 0x0000004000047882 */ /* 0x000fe40000000000 */
[----:B0-----:R-:W-:-:S09]  /*0090*/  ULEA UR4, UR6, UR4, 0x18 ;  /* 0x0000000406047291 */ /* 0x001fd2000f8ec0ff */
[----:B------:R-:W0:Y:S01]  /*00a0*/  LDS.U8 R0, [UR4] ;  /* 0x00000004ff007984 */ /* 0x000e220008000000 */
[----:B------:R-:W-:Y:S02]  /*00b0*/  UMOV UR4, 0x400 ;  /* 0x0000040000047882 */ /* 0x000fe40000000000 */
[----:B------:R-:W-:Y:S01]  /*00c0*/  ULEA UR4, UR6, UR4, 0x18 ;  /* 0x0000000406047291 */ /* 0x000fe2000f8ec0ff */
[----:B0-----:R-:W-:-:S13]  /*00d0*/  ISETP.NE.AND P0, PT, R0, RZ, PT ;  /* 0x000000ff0000720c */ /* 0x001fda0003f05270 */
[----:B------:R-:W-:Y:S05]  /*00e0*/  @P0 BRA `(.L_x_1) ;  /* 0x00000000007c0947 */ /* 0x000fea0003800000 */
[----:B------:R-:W-:-:S13]  /*00f0*/  ELECT P0, URZ, PT ;  /* 0x0000000000ff782f */ /* 0x000fda0003800000 */
[----:B------:R-:W-:Y:S05]  /*0100*/  @!P0 BRA `(.L_x_2) ;  /* 0x0000000000848947 */ /* 0x000fea0003800000 */
[----:B------:R-:W-:Y:S01]  /*0110*/  UMOV UR5, 0x2 ;  /* 0x0000000200057882 */ /* 0x000fe20000000000 */
[----:B------:R-:W-:Y:S02]  /*0120*/  IMAD.MOV.U32 R4, RZ, RZ, 0x1 ;  /* 0x00000001ff047424 */ /* 0x000fe400078e00ff */
[----:B------:R-:W-:Y:S02]  /*0130*/  IMAD.MOV.U32 R5, RZ, RZ, 0x3 ;  /* 0x00000003ff057424 */ /* 0x000fe400078e00ff */
[----:B------:R-:W-:Y:S04]  /*0140*/  DEPBAR.LE SB0, 0x36 ;  /* 0x00008d800000791a */ /* 0x000fe80000000000 */
[----:B------:R-:W0:Y:S02]  /*0150*/  UTCATOMSWS.FIND_AND_SET.ALIGN UP1, UR5, UR5 ;  /* 0x00000005000575e3 */ /* 0x000e240008020800 */
[----:B0-----:R-:W-:-:S04]  /*0160*/  PLOP3.LUT P0, PT, PT, PT, UP1, 0x80, 0x8 ;  /* 0x000000000008781c */ /* 0x001fc80003f0f018 */
[----:B------:R-:W-:-:S04]  /*0170*/  SEL R0, RZ, 0xffffffff, !P0 ;  /* 0xffffffffff007807 */ /* 0x000fc80004000000 */
[----:B------:R-:W-:Y:S01]  /*0180*/  ISETP.NE.AND P0, PT, R0, RZ, PT ;  /* 0x000000ff0000720c */ /* 0x000fe20003f05270 */
[----:B------:R-:W-:-:S12]  /*0190*/  IMAD.U32 R0, RZ, RZ, UR5 ;  /* 0x00000005ff007e24 */ /* 0x000fd8000f8e00ff */
[----:B------:R-:W-:Y:S05]  /*01a0*/  @P0 BRA `(.L_x_3) ;  /* 0x0000000000240947 */ /* 0x000fea0003800000 */
.L_x_4:
[----:B------:R-:W-:Y:S05]  /*01b0*/  NANOSLEEP 0x64 ;  /* 0x000000640000795d */ /* 0x000fea0003800000 */
[----:B------:R-:W-:-:S05]  /*01c0*/  UMOV UR5, 0x2 ;  /* 0x0000000200057882 */ /* 0x000fca0000000000 */
[----:B------:R-:W-:Y:S04]  /*01d0*/  DEPBAR.LE SB0, 0x36 ;  /* 0x00008d800000791a */ /* 0x000fe80000000000 */
[----:B------:R-:W0:Y:S02]  /*01e0*/  UTCATOMSWS.FIND_AND_SET.ALIGN UP1, UR5, UR5 ;  /* 0x00000005000575e3 */ /* 0x000e240008020800 */
[----:B0-----:R-:W-:-:S04]  /*01f0*/  PLOP3.LUT P0, PT, PT, PT, UP1, 0x80, 0x8 ;  /* 0x000000000008781c */ /* 0x001fc80003f0f018 */
[----:B------:R-:W-:-:S04]  /*0200*/  SEL R0, RZ, 0xffffffff, !P0 ;  /* 0xffffffffff007807 */ /* 0x000fc80004000000 */
[----:B------:R-:W-:Y:S01]  /*0210*/  ISETP.NE.AND P0, PT, R0, RZ, PT ;  /* 0x000000ff0000720c */ /* 0x000fe20003f05270 */
[----:B------:R-:W-:-:S12]  /*0220*/  IMAD.U32 R0, RZ, RZ, UR5 ;  /* 0x00000005ff007e24 */ /* 0x000fd8000f8e00ff */
[----:B------:R-:W-:Y:S05]  /*0230*/  @!P0 BRA `(.L_x_4) ;  /* 0xfffffffc00dc8947 */ /* 0x000fea000383ffff */
.L_x_3:
[C---:B------:R-:W-:Y:S01]  /*0240*/  VIADD R3, R0.reuse, 0x10 ;  /* 0x0000001000037836 */ /* 0x040fe20000000000 */
[----:B------:R-:W-:Y:S01]  /*0250*/  UMOV UR5, 0x50 ;  /* 0x0000005000057882 */ /* 0x000fe20000000000 */
[----:B------:R-:W-:Y:S01]  /*0260*/  SHF.L.U32 R2, R5, R0, RZ ;  /* 0x0000000005027219 */ /* 0x000fe200000006ff */
[----:B------:R-:W-:Y:S01]  /*0270*/  ULEA UR5, UR6, UR5, 0x18 ;  /* 0x0000000506057291 */ /* 0x000fe2000f8ec0ff */
[----:B------:R-:W-:Y:S01]  /*0280*/  IMAD.SHL.U32 R0, R0, 0x20, RZ ;  /* 0x0000002000007824 */ /* 0x000fe200078e00ff */
[----:B------:R-:W-:-:S04]  /*0290*/  SHF.L.U32 R3, R4, R3, RZ ;  /* 0x0000000304037219 */ /* 0x000fc800000006ff */
[----:B------:R-:W-:-:S05]  /*02a0*/  LOP3.LUT R2, R3, R2, RZ, 0xfc, !PT ;  /* 0x0000000203027212 */ /* 0x000fca00078efcff */
[----:B------:R0:W-:Y:S04]  /*02b0*/  ATOMS.OR RZ, [UR5], R2 ;  /* 0x00000002ffff798c */ /* 0x0001e8000b000005 */
[----:B------:R0:W-:Y:S01]  /*02c0*/  STS [UR4], R0 ;  /* 0x00000000ff007988 */ /* 0x0001e20008000804 */
[----:B------:R-:W-:Y:S05]  /*02d0*/  BRA `(.L_x_2) ;  /* 0x0000000000107947 */ /* 0x000fea0003800000 */
.L_x_1:
[----:B------:R-:W-:Y:S01]  /*02e0*/  IMAD.MOV.U32 R0, RZ, RZ, -0x1 ;  /* 0xffffffffff007424 */ /* 0x000fe200078e00ff */
[----:B------:R-:W-:-:S04]  /*02f0*/  MOV R2, 0x320 ;  /* 0x0000032000027802 */ /* 0x000fc80000000f00 */
[----:B------:R0:W-:Y:S03]  /*0300*/  STS [UR4], R0 ;  /* 0x00000000ff007988 */ /* 0x0001e60008000804 */
[----:B0-----:R-:W-:Y:S05]  /*0310*/  CALL.REL.NOINC `($__internal_1_$__cuda_sm10x_tcgen05_guardrail_trap_phase_invalid_during_alloc) ;  /* 0x00000034009c7944 */ /* 0x001fea0003c00000 */
.L_x_2:
[----:B------:R-:W-:Y:S05]  /*0320*/  WARPSYNC.ALL ;  /* 0x0000000000007948 */ /* 0x000fea0003800000 */
[----:B------:R-:W-:Y:S01]  /*0330*/  NOP ;  /* 0x0000000000007918 */ /* 0x000fe20000000000 */
.L_x_0:
[----:B------:R-:W1:Y:S01]  /*0340*/  LDC.64 R26, c[0x0][0x398] ;  /* 0x0000e600ff1a7b82 */ /* 0x000e620000000a00 */
[----:B------:R-:W2:Y:S01]  /*0350*/  S2R R5, SR_CTAID.X ;  /* 0x0000000000057919 */ /* 0x000ea20000002500 */
[----:B------:R-:W-:Y:S01]  /*0360*/  UMOV UR4, 0x400 ;  /* 0x0000040000047882 */ /* 0x000fe20000000000 */
[----:B------:R-:W3:Y:S01]  /*0370*/  LDCU UR18, c[0x0][0x3a0] ;  /* 0x00007400ff1277ac */ /* 0x000ee20008000800 */
[----:B------:R-:W-:Y:S02]  /*0380*/  SHF.R.U32.HI R23, RZ, 0x6, R25 ;  /* 0x00000006ff177819 */ /* 0x000fe40000011619 */
[----:B------:R-:W-:Y:S01]  /*0390*/  LOP3.LUT P3, RZ, R25, 0xff, RZ, 0xc0, !PT ;  /* 0x000000ff19ff7812 */ /* 0x000fe2000786c0ff */
[----:B------:R-:W4:Y:S01]  /*03a0*/  LDCU.64 UR14, c[0x0][0x3a8] ;  /* 0x00007500ff0e77ac */ /* 0x000f220008000a00 */
[----:B------:R-:W5:Y:S01]  /*03b0*/  S2UR UR6, SR_CgaCtaId ;  /* 0x00000000000679c3 */ /* 0x000f620000008800 */
[----:B------:R-:W-:Y:S02]  /*03c0*/  SGXT.U32 R23, R23, 0x2 ;  /* 0x000000021717781a */ /* 0x000fe40000000000 */
[----:B------:R-:W-:Y:S01]  /*03d0*/  PRMT R48, RZ, 0x7610, R48 ;  /* 0x00007610ff307816 */ /* 0x000fe20000000030 */
[----:B------:R-:W0:Y:S01]  /*03e0*/  LDCU UR9, c[0x0][0x3a4] ;  /* 0x00007480ff0977ac */ /* 0x000e220008000800 */
[----:B------:R-:W-:Y:S01]  /*03f0*/  PRMT R60, RZ, 0x7610, R60 ;  /* 0x00007610ff3c7816 */ /* 0x000fe2000000003c */
[----:B------:R-:W-:Y:S01]  /*0400*/  UMOV UR7, 0x1 ;  /* 0x0000000100077882 */ /* 0x000fe20000000000 */
[----:B------:R-:W0:Y:S01]  /*0410*/  LDCU.128 UR24, c[0x0][0x380] ;  /* 0x00007000ff1877ac */ /* 0x000e220008000c00 */
[----:B---3--:R-:W-:Y:S01]  /*0420*/  UIADD3 UR28, UPT, UPT, UR18, 0x1f, URZ ;  /* 0x0000001f121c7890 */ /* 0x008fe2000fffe0ff */
[----:B01----:R-:W-:-:S03]  /*0430*/  VIADD R0, R27, 0x3f ;  /* 0x0000003f1b007836 */ /* 0x003fc60000000000 */
[----:B------:R-:W-:Y:S02]  /*0440*/  UISETP.GT.AND UP1, UPT, UR28, 0x1f, UPT ;  /* 0x0000001f1c00788c */ /* 0x000fe4000bf24270 */
[----:B------:R-:W-:Y:S01]  /*0450*/  SHF.R.S32.HI R3, RZ, 0x1f, R0 ;  /* 0x0000001fff037819 */ /* 0x000fe20000011400 */
[----:B-----5:R-:W-:-:S03]  /*0460*/  ULEA UR22, UR6, UR4, 0x18 ;  /* 0x0000000406167291 */ /* 0x020fc6000f8ec0ff */
[----:B------:R-:W-:Y:S02]  /*0470*/  LEA.HI R3, R3, R0, RZ, 0x6 ;  /* 0x0000000003037211 */ /* 0x000fe400078f30ff */
[----:B--2---:R-:W-:Y:S01]  /*0480*/  IABS R8, R5 ;  /* 0x0000000500087213 */ /* 0x004fe20000000000 */
[----:B------:R-:W-:Y:S01]  /*0490*/  UIADD3 UR10, UPT, UPT, UR22, 0x2000, URZ ;  /* 0x00002000160a7890 */ /* 0x000fe2000fffe0ff */
[----:B------:R-:W-:-:S05]  /*04a0*/  SHF.R.S32.HI R3, RZ, 0x6, R3 ;  /* 0x00000006ff037819 */ /* 0x000fca0000011403 */
[----:B------:R-:W-:Y:S01]  /*04b0*/  IMAD.SHL.U32 R4, R3, 0x8, RZ ;  /* 0x0000000803047824 */ /* 0x000fe200078e00ff */
[----:B------:R-:W-:-:S04]  /*04c0*/  UMOV UR13, UR10 ;  /* 0x0000000a000d7c82 */ /* 0x000fc80008000000 */
[-C--:B------:R-:W-:Y:S02]  /*04d0*/  IABS R7, R4.reuse ;  /* 0x0000000400077213 */ /* 0x080fe40000000000 */
[----:B------:R-:W-:Y:S02]  /*04e0*/  IABS R10, R4 ;  /* 0x00000004000a7213 */ /* 0x000fe40000000000 */
[----:B------:R-:W0:Y:S08]  /*04f0*/  I2F.RP R0, R7 ;  /* 0x0000000700007306 */ /* 0x000e300000209400 */
[----:B0-----:R-:W0:Y:S02]  /*0500*/  MUFU.RCP R0, R0 ;  /* 0x0000000000007308 */ /* 0x001e240000001000 */
[----:B0-----:R-:W-:-:S02]  /*0510*/  VIADD R2, R0, 0xffffffe ;  /* 0x0ffffffe00027836 */ /* 0x001fc40000000000 */
[----:B------:R-:W-:-:S04]  /*0520*/  IMAD.MOV R0, RZ, RZ, -R10 ;  /* 0x000000ffff007224 */ /* 0x000fc800078e0a0a */
[----:B------:R0:W1:Y:S02]  /*0530*/  F2I.FTZ.U32.TRUNC.NTZ R3, R2 ;  /* 0x0000000200037305 */ /* 0x000064000021f000 */
[----:B0-----:R-:W-:Y:S02]  /*0540*/  IMAD.MOV.U32 R2, RZ, RZ, RZ ;  /* 0x000000ffff027224 */ /* 0x001fe400078e00ff */
[----:B-1----:R-:W-:-:S04]  /*0550*/  IMAD.MOV R6, RZ, RZ, -R3 ;  /* 0x000000ffff067224 */ /* 0x002fc800078e0a03 */
[----:B------:R-:W-:Y:S02]  /*0560*/  IMAD R9, R6, R7, RZ ;  /* 0x0000000706097224 */ /* 0x000fe400078e02ff */
[----:B------:R-:W-:Y:S02]  /*0570*/  IMAD.MOV.U32 R6, RZ, RZ, R8 ;  /* 0x000000ffff067224 */ /* 0x000fe400078e0008 */
[----:B------:R-:W-:-:S06]  /*0580*/  IMAD.HI.U32 R3, R3, R9, R2 ;  /* 0x0000000903037227 */ /* 0x000fcc00078e0002 */
[----:B------:R-:W-:-:S04]  /*0590*/  IMAD.HI.U32 R3, R3, R6, RZ ;  /* 0x0000000603037227 */ /* 0x000fc800078e00ff */
[----:B------:R-:W-:Y:S01]  /*05a0*/  IMAD R0, R3, R0, R6 ;  /* 0x0000000003007224 */ /* 0x000fe200078e0206 */
[----:B------:R-:W-:Y:S04]  /*05b0*/  BAR.SYNC.DEFER_BLOCKING 0x0 ;  /* 0x0000000000007b1d */ /* 0x000fe80000010000 */
[----:B------:R-:W-:-:S13]  /*05c0*/  ISETP.GT.U32.AND P1, PT, R7, R0, PT ;  /* 0x000000000700720c */ /* 0x000fda0003f24070 */
[----:B------:R-:W-:Y:S02]  /*05d0*/  @!P1 IMAD.IADD R0, R0, 0x1, -R7 ;  /* 0x0000000100009824 */ /* 0x000fe400078e0a07 */
[----:B------:R-:W-:Y:S01]  /*05e0*/  @!P1 VIADD R3, R3, 0x1 ;  /* 0x0000000103039836 */ /* 0x000fe20000000000 */
[----:B------:R-:W-:Y:S02]  /*05f0*/  ISETP.NE.AND P1, PT, R4, RZ, PT ;  /* 0x000000ff0400720c */ /* 0x000fe40003f25270 */
[----:B------:R-:W-:Y:S02]  /*0600*/  ISETP.GE.U32.AND P0, PT, R0, R7, PT ;  /* 0x000000070000720c */ /* 0x000fe40003f06070 */
[----:B------:R-:W-:-:S04]  /*0610*/  LOP3.LUT R0, R5, R4, RZ, 0x3c, !PT ;  /* 0x0000000405007212 */ /* 0x000fc800078e3cff */
[----:B------:R-:W-:Y:S01]  /*0620*/  ISETP.GE.AND P2, PT, R0, RZ, PT ;  /* 0x000000ff0000720c */ /* 0x000fe20003f46270 */
[----:B------:R-:W-:-:S06]  /*0630*/  VIADD R0, R26, 0x3f ;  /* 0x0000003f1a007836 */ /* 0x000fcc0000000000 */
[----:B------:R-:W-:-:S04]  /*0640*/  @P0 VIADD R3, R3, 0x1 ;  /* 0x0000000103030836 */ /* 0x000fc80000000000 */
[----:B------:R-:W-:Y:S01]  /*0650*/  IMAD.MOV.U32 R2, RZ, RZ, R3 ;  /* 0x000000ffff027224 */ /* 0x000fe200078e0003 */
[----:B------:R-:W-:-:S03]  /*0660*/  SHF.R.S32.HI R3, RZ, 0x1f, R0 ;  /* 0x0000001fff037819 */ /* 0x000fc60000011400 */
[----:B------:R-:W-:Y:S01]  /*0670*/  @!P2 IMAD.MOV R2, RZ, RZ, -R2 ;  /* 0x000000ffff02a224 */ /* 0x000fe200078e0a02 */
[----:B------:R-:W-:Y:S02]  /*0680*/  @!P1 LOP3.LUT R2, RZ, R4, RZ, 0x33, !PT ;  /* 0x00000004ff029212 */ /* 0x000fe400078e33ff */
[----:B------:R-:W-:-:S03]  /*0690*/  LEA.HI R3, R3, R0, RZ, 0x6 ;  /* 0x0000000003037211 */ /* 0x000fc600078f30ff */
[----:B------:R-:W-:Y:S02]  /*06a0*/  IMAD.SHL.U32 R8, R2, 0x8, RZ ;  /* 0x0000000802087824 */ /* 0x000fe400078e00ff */
[----:B------:R-:W-:-:S03]  /*06b0*/  IMAD.MOV R2, RZ, RZ, -R2 ;  /* 0x000000ffff027224 */ /* 0x000fc600078e0a02 */
[----:B------:R-:W-:Y:S01]  /*06c0*/  LEA.HI.SX32 R3, R3, -R8, 0x1a ;  /* 0x8000000803037211 */ /* 0x000fe200078fd2ff */
[----:B------:R-:W-:-:S03]  /*06d0*/  IMAD R10, R4, R2, R5 ;  /* 0x00000002040a7224 */ /* 0x000fc600078e0205 */
[----:B------:R-:W-:Y:S02]  /*06e0*/  VIMNMX R11, PT, PT, R3, 0x8, PT ;  /* 0x00000008030b7848 */ /* 0x000fe40003fe0100 */
[----:B------:R-:W-:Y:S02]  /*06f0*/  IABS R9, R10 ;  /* 0x0000000a00097213 */ /* 0x000fe40000000000 */
[-C--:B------:R-:W-:Y:S02]  /*0700*/  IABS R7, R11.reuse ;  /* 0x0000000b00077213 */ /* 0x080fe40000000000 */
[----:B------:R-:W-:Y:S02]  /*0710*/  IABS R4, R11 ;  /* 0x0000000b00047213 */ /* 0x000fe40000000000 */
[----:B------:R-:W0:Y:S08]  /*0720*/  I2F.RP R0, R7 ;  /* 0x0000000700007306 */ /* 0x000e300000209400 */
[----:B0-----:R-:W0:Y:S02]  /*0730*/  MUFU.RCP R0, R0 ;  /* 0x0000000000007308 */ /* 0x001e240000001000 */
[----:B0-----:R-:W-:-:S06]  /*0740*/  VIADD R3, R0, 0xffffffe ;  /* 0x0ffffffe00037836 */ /* 0x001fcc0000000000 */
[----:B------:R-:W0:Y:S02]  /*0750*/  F2I.FTZ.U32.TRUNC.NTZ R3, R3 ;  /* 0x0000000300037305 */ /* 0x000e24000021f000 */
[----:B0-----:R-:W-:-:S04]  /*0760*/  IMAD.MOV R6, RZ, RZ, -R3 ;  /* 0x000000ffff067224 */ /* 0x001fc800078e0a03 */
[----:B------:R-:W-:Y:S01]  /*0770*/  IMAD.MOV.U32 R2, RZ, RZ, R6 ;  /* 0x000000ffff027224 */ /* 0x000fe200078e0006 */
[----:B------:R-:W-:-:S03]  /*0780*/  IABS R6, R26 ;  /* 0x0000001a00067213 */ /* 0x000fc60000000000 */
[----:B------:R-:W-:Y:S02]  /*0790*/  IMAD R5, R2, R7, RZ ;  /* 0x0000000702057224 */ /* 0x000fe400078e02ff */
[----:B------:R-:W-:-:S04]  /*07a0*/  IMAD.MOV.U32 R2, RZ, RZ, RZ ;  /* 0x000000ffff027224 */ /* 0x000fc800078e00ff */
[----:B------:R-:W-:-:S04]  /*07b0*/  IMAD.HI.U32 R2, R3, R5, R2 ;  /* 0x0000000503027227 */ /* 0x000fc800078e0002 */
[----:B------:R-:W-:Y:S02]  /*07c0*/  IMAD.MOV R3, RZ, RZ, -R4 ;  /* 0x000000ffff037224 */ /* 0x000fe400078e0a04 */
[----:B------:R-:W-:-:S04]  /*07d0*/  IMAD.HI.U32 R0, R2, R9, RZ ;  /* 0x0000000902007227 */ /* 0x000fc800078e00ff */
[----:B------:R-:W-:Y:S02]  /*07e0*/  IMAD R2, R0, R3, R9 ;  /* 0x0000000300027224 */ /* 0x000fe400078e0209 */
[----:B------:R-:W0:Y:S03]  /*07f0*/  I2F.RP R3, R6 ;  /* 0x0000000600037306 */ /* 0x000e260000209400 */
[----:B------:R-:W-:-:S05]  /*0800*/  ISETP.GT.U32.AND P1, PT, R7, R2, PT ;  /* 0x000000020700720c */ /* 0x000fca0003f24070 */
[----:B0-----:R-:W0:Y:S08]  /*0810*/  MUFU.RCP R3, R3 ;  /* 0x0000000300037308 */ /* 0x001e300000001000 */
[----:B------:R-:W-:Y:S02]  /*0820*/  @!P1 IMAD.IADD R2, R2, 0x1, -R7 ;  /* 0x0000000102029824 */ /* 0x000fe400078e0a07 */
[----:B------:R-:W-:Y:S01]  /*0830*/  @!P1 VIADD R0, R0, 0x1 ;  /* 0x0000000100009836 */ /* 0x000fe20000000000 */
[----:B------:R-:W-:-:S02]  /*0840*/  ISETP.NE.AND P1, PT, R11, RZ, PT ;  /* 0x000000ff0b00720c */ /* 0x000fc40003f25270 */
[----:B------:R-:W-:Y:S02]  /*0850*/  ISETP.GE.U32.AND P0, PT, R2, R7, PT ;  /* 0x000000070200720c */ /* 0x000fe40003f06070 */
[----:B------:R-:W-:-:S04]  /*0860*/  LOP3.LUT R2, R10, R11, RZ, 0x3c, !PT ;  /* 0x0000000b0a027212 */ /* 0x000fc800078e3cff */
[----:B------:R-:W-:Y:S01]  /*0870*/  ISETP.GE.AND P2, PT, R2, RZ, PT ;  /* 0x000000ff0200720c */ /* 0x000fe20003f46270 */
[----:B0-----:R-:W-:Y:S01]  /*0880*/  VIADD R4, R3, 0xffffffe ;  /* 0x0ffffffe03047836 */ /* 0x001fe20000000000 */
[----:B------:R-:W-:-:S05]  /*0890*/  LOP3.LUT R3, R25, 0x3f, RZ, 0xc0, !PT ;  /* 0x0000003f19037812 */ /* 0x000fca00078ec0ff */
[----:B------:R-:W-:Y:S01]  /*08a0*/  @P0 VIADD R0, R0, 0x1 ;  /* 0x0000000100000836 */ /* 0x000fe20000000000 */
[----:B------:R0:W1:Y:S05]  /*08b0*/  F2I.FTZ.U32.TRUNC.NTZ R5, R4 ;  /* 0x0000000400057305 */ /* 0x00006a000021f000 */
[----:B------:R-:W-:Y:S01]  /*08c0*/  @!P2 IMAD.MOV R0, RZ, RZ, -R0 ;  /* 0x000000ffff00a224 */ /* 0x000fe200078e0a00 */
[----:B------:R-:W-:Y:S01]  /*08d0*/  @!P1 LOP3.LUT R0, RZ, R11, RZ, 0x33, !PT ;  /* 0x0000000bff009212 */ /* 0x000fe200078e33ff */
[----:B0-----:R-:W-:-:S04]  /*08e0*/  IMAD.MOV.U32 R4, RZ, RZ, RZ ;  /* 0x000000ffff047224 */ /* 0x001fc800078e00ff */
[----:B------:R-:W-:-:S04]  /*08f0*/  IMAD.MOV R2, RZ, RZ, -R0 ;  /* 0x000000ffff027224 */ /* 0x000fc800078e0a00 */
[----:B------:R-:W-:Y:S02]  /*0900*/  IMAD R2, R11, R2, R10 ;  /* 0x000000020b027224 */ /* 0x000fe400078e020a */
[----:B-1----:R-:W-:Y:S02]  /*0910*/  IMAD.MOV R7, RZ, RZ, -R5 ;  /* 0x000000ffff077224 */ /* 0x002fe400078e0a05 */
[----:B------:R-:W-:Y:S02]  /*0920*/  IMAD.IADD R2, R8, 0x1, R2 ;  /* 0x0000000108027824 */ /* 0x000fe400078e0202 */
[----:B----4-:R-:W-:Y:S02]  /*0930*/  IMAD.U32 R8, RZ, RZ, UR14 ;  /* 0x0000000eff087e24 */ /* 0x010fe4000f8e00ff */
[----:B------:R-:W-:Y:S02]  /*0940*/  IMAD R2, R2, 0x40, R3 ;  /* 0x0000004002027824 */ /* 0x000fe400078e0203 */
[----:B------:R-:W-:-:S02]  /*0950*/  IMAD R3, R7, R6, RZ ;  /* 0x0000000607037224 */ /* 0x000fc400078e02ff */
[----:B------:R-:W-:Y:S01]  /*0960*/  IMAD.U32 R10, RZ, RZ, UR14 ;  /* 0x0000000eff0a7e24 */ /* 0x000fe2000f8e00ff */
[----:B------:R-:W-:Y:S01]  /*0970*/  IABS R7, R2 ;  /* 0x0000000200077213 */ /* 0x000fe20000000000 */
[----:B------:R-:W-:Y:S01]  /*0980*/  IMAD.HI.U32 R4, R5, R3, R4 ;  /* 0x0000000305047227 */ /* 0x000fe200078e0004 */
[----:B------:R-:W-:Y:S02]  /*0990*/  SHF.R.U32.HI R5, RZ, 0x5, R25 ;  /* 0x00000005ff057819 */ /* 0x000fe40000011619 */
[----:B------:R-:W-:Y:S01]  /*09a0*/  ISETP.GE.AND P2, PT, R2, RZ, PT ;  /* 0x000000ff0200720c */ /* 0x000fe20003f46270 */
[----:B------:R-:W-:Y:S01]  /*09b0*/  IMAD.MOV.U32 R3, RZ, RZ, R7 ;  /* 0x000000ffff037224 */ /* 0x000fe200078e0007 */
[----:B------:R-:W-:Y:S01]  /*09c0*/  R2UR UR8, R5 ;  /* 0x00000000050872ca */ /* 0x000fe200000e0000 */
[C---:B------:R-:W-:Y:S01]  /*09d0*/  IMAD R7, R23.reuse, UR14, RZ ;  /* 0x0000000e17077c24 */ /* 0x040fe2000f8e02ff */
[----:B------:R-:W-:Y:S01]  /*09e0*/  LOP3.LUT R5, R23, 0x10, RZ, 0xfc, !PT ;  /* 0x0000001017057812 */ /* 0x000fe200078efcff */
[----:B------:R-:W-:-:S04]  /*09f0*/  IMAD.HI.U32 R4, R4, R3, RZ ;  /* 0x0000000304047227 */ /* 0x000fc800078e00ff */
[----:B------:R-:W-:-:S04]  /*0a00*/  IMAD.MOV R4, RZ, RZ, -R4 ;  /* 0x000000ffff047224 */ /* 0x000fc800078e0a04 */
[C---:B------:R-:W-:Y:S02]  /*0a10*/  IMAD R3, R6.reuse, R4, R3 ;  /* 0x0000000406037224 */ /* 0x040fe400078e0203 */
[----:B------:R-:W0:Y:S01]  /*0a20*/  LDS R4, [UR22] ;  /* 0x00000016ff047984 */ /* 0x000e220008000800 */
[----:B------:R-:W-:Y:S01]  /*0a30*/  USHF.L.U32 UR4, UR8, 0x15, URZ ;  /* 0x0000001508047899 */ /* 0x000fe200080006ff */
[----:B------:R-:W-:Y:S01]  /*0a40*/  BAR.SYNC.DEFER_BLOCKING 0x0 ;  /* 0x0000000000007b1d */ /* 0x000fe20000010000 */
[----:B------:R-:W-:Y:S01]  /*0a50*/  ISETP.GT.U32.AND P0, PT, R6, R3, PT ;  /* 0x000000030600720c */ /* 0x000fe20003f04070 */
[----:B------:R-:W-:Y:S02]  /*0a60*/  USHF.L.U32 UR5, UR8, 0x3, URZ ;  /* 0x0000000308057899 */ /* 0x000fe400080006ff */
[----:B------:R-:W-:Y:S02]  /*0a70*/  ULOP3.LUT UR4, UR4, 0x600000, URZ, 0xc0, !UPT ;  /* 0x0060000004047892 */ /* 0x000fe4000f8ec0ff */
[----:B------:R-:W-:-:S08]  /*0a80*/  ULOP3.LUT UR5, UR5, 0x20, URZ, 0xc0, !UPT ;  /* 0x0000002005057892 */ /* 0x000fd0000f8ec0ff */
[----:B------:R-:W-:Y:S01]  /*0a90*/  @!P0 IMAD.IADD R3, R3, 0x1, -R6 ;  /* 0x0000000103038824 */ /* 0x000fe200078e0a06 */
[----:B------:R-:W-:-:S04]  /*0aa0*/  ISETP.NE.AND P0, PT, R26, RZ, PT ;  /* 0x000000ff1a00720c */ /* 0x000fc80003f05270 */
[----:B------:R-:W-:-:S13]  /*0ab0*/  ISETP.GT.U32.AND P1, PT, R6, R3, PT ;  /* 0x000000030600720c */ /* 0x000fda0003f24070 */
[----:B------:R-:W-:Y:S01]  /*0ac0*/  @!P1 IMAD.IADD R3, R3, 0x1, -R6 ;  /* 0x0000000103039824 */ /* 0x000fe200078e0a06 */
[----:B------:R-:W-:Y:S01]  /*0ad0*/  PLOP3.LUT P1, PT, PT, PT, UP1, 0x80, 0x8 ;  /* 0x000000000008781c */ /* 0x000fe20003f2f018 */
[----:B------:R-:W-:Y:S01]  /*0ae0*/  IMAD.U32 R6, RZ, RZ, UR14 ;  /* 0x0000000eff067e24 */ /* 0x000fe2000f8e00ff */
[----:B0-----:R-:W-:Y:S01]  /*0af0*/  R2UR UR23, R4 ;  /* 0x00000000041772ca */ /* 0x001fe200000e0000 */
[----:B------:R-:W-:Y:S01]  /*0b00*/  IMAD.MOV.U32 R30, RZ, RZ, R3 ;  /* 0x000000ffff1e7224 */ /* 0x000fe200078e0003 */
[----:B------:R-:W-:Y:S01]  /*0b10*/  LOP3.LUT R4, R23, 0x8, RZ, 0xfc, !PT ;  /* 0x0000000817047812 */ /* 0x000fe200078efcff */
[----:B------:R-:W-:Y:S02]  /*0b20*/  IMAD R35, R6, 0x4, R7 ;  /* 0x0000000406237824 */ /* 0x000fe400078e0207 */
[----:B------:R-:W-:Y:S01]  /*0b30*/  @!P2 IMAD.MOV R30, RZ, RZ, -R30 ;  /* 0x000000ffff1ea224 */ /* 0x000fe200078e0a1e */
[----:B------:R-:W-:Y:S02]  /*0b40*/  @!P0 LOP3.LUT R30, RZ, R26, RZ, 0x33, !PT ;  /* 0x0000001aff1e8212 */ /* 0x000fe400078e33ff */
[----:B------:R-:W-:-:S05]  /*0b50*/  PLOP3.LUT P2, PT, PT, PT, UP1, 0x80, 0x8 ;  /* 0x000000000008781c */ /* 0x000fca0003f4f018 */
[----:B------:R-:W-:Y:S01]  /*0b60*/  UIADD3 UR12, UPT, UPT, UR5, UR4, UR23 ;  /* 0x00000004050c7290 */ /* 0x000fe2000fffe017 */
[----:B------:R-:W-:Y:S11]  /*0b70*/  BRA.U UP0, `(.L_x_5) ;  /* 0x0000000100187547 */ /* 0x000ff6000b800000 */
[----:B------:R-:W-:Y:S01]  /*0b80*/  ELECT P0, URZ, PT ;  /* 0x0000000000ff782f */ /* 0x000fe20003800000 */
[----:B------:R-:W-:Y:S01]  /*0b90*/  IMAD.MOV.U32 R3, RZ, RZ, 0x1 ;  /* 0x00000001ff037424 */ /* 0x000fe200078e00ff */
[----:B------:R-:W-:Y:S01]  /*0ba0*/  UMOV UR4, 0x40 ;  /* 0x0000004000047882 */ /* 0x000fe20000000000 */
[----:B------:R-:W-:Y:S01]  /*0bb0*/  UVIRTCOUNT.DEALLOC.SMPOOL 0x80 ;  /* 0x000000800000784c */ /* 0x000fe20000000000 */
[----:B------:R-:W-:-:S09]  /*0bc0*/  ULEA UR4, UR6, UR4, 0x18 ;  /* 0x0000000406047291 */ /* 0x000fd2000f8ec0ff */
[----:B------:R0:W-:Y:S03]  /*0bd0*/  @P0 STS.U8 [UR4], R3 ;  /* 0x00000003ff000988 */ /* 0x0001e60008000004 */
.L_x_5:
[----:B------:R-:W-:Y:S01]  /*0be0*/  STTM.16dp32bit_t0_t15.x16 tmem[UR12], RZ ;  /* 0x000000ff000079ed */ /* 0x000fe20008a0000c */
[----:B------:R-:W-:Y:S01]  /*0bf0*/  STTM.16dp32bit_t16_t31.x16 tmem[UR12+0x10], RZ ;  /* 0x000010ff000079ed */ /* 0x000fe20008a2000c */
[----:B------:R-:W1:Y:S02]  /*0c00*/  FENCE.VIEW.ASYNC.T ;  /* 0x00000000000073c6 */ /* 0x000e640000000200 */
[----:B-1----:R-:W-:Y:S01]  /*0c10*/  VOTEU.ALL UP2, P3 ;  /* 0x0000000000ff7886 */ /* 0x002fe20001840000 */
[----:B------:R-:W-:Y:S01]  /*0c20*/  VOTEU.ALL UP3, P3 ;  /* 0x0000000000ff7886 */ /* 0x000fe20001860000 */
[----:B------:R-:W-:Y:S01]  /*0c30*/  IMAD R30, R30, UR9, RZ ;  /* 0x000000091e1e7c24 */ /* 0x000fe2000f8e02ff */
[----:B------:R-:W-:Y:S01]  /*0c40*/  ISETP.LT.AND P2, PT, R23, UR18, P2 ;  /* 0x0000001217007c0c */ /* 0x000fe20009741270 */
[----:B------:R-:W-:Y:S01]  /*0c50*/  IMAD R9, R8, 0x4, R35 ;  /* 0x0000000408097824 */ /* 0x000fe200078e0223 */
[----:B------:R-:W-:-:S04]  /*0c60*/  @!UP2 UIADD3 UR4, UPT, UPT, -UR7, 0x100000, URZ ;  /* 0x001000000704a890 */ /* 0x000fc8000fffe1ff */
[----:B------:R-:W-:Y:S02]  /*0c70*/  @!UP2 USHF.L.U32 UR5, UR4, 0xb, URZ ;  /* 0x0000000b0405a899 */ /* 0x000fe400080006ff */
[----:B------:R-:W-:Y:S01]  /*0c80*/  @!UP2 USHF.L.U32 UR4, UR4, 0x1, URZ ;  /* 0x000000010404a899 */ /* 0x000fe200080006ff */
[----:B------:R-:W-:Y:S01]  /*0c90*/  BAR.SYNC.DEFER_BLOCKING 0x0 ;  /* 0x0000000000007b1d */ /* 0x000fe20000010000 */
[----:B------:R-:W-:Y:S01]  /*0ca0*/  IADD3 R34, P4, PT, R30, UR24, RZ ;  /* 0x000000181e227c10 */ /* 0x000fe2000ff9e0ff */
[----:B------:R-:W-:Y:S01]  /*0cb0*/  IMAD R13, R10, 0x8, R9 ;  /* 0x000000080a0d7824 */ /* 0x000fe200078e0209 */
[----:B------:R-:W-:Y:S02]  /*0cc0*/  ISETP.LT.AND P1, PT, R4, UR18, P1 ;  /* 0x0000001204007c0c */ /* 0x000fe40008f21270 */
[----:B------:R-:W-:Y:S02]  /*0cd0*/  LEA.HI.X.SX32 R30, R30, UR25, 0x1, P4 ;  /* 0x000000191e1e7c11 */ /* 0x000fe4000a0f0eff */
[----:B------:R-:W-:-:S02]  /*0ce0*/  IADD3 R6, P4, PT, R7, R34, RZ ;  /* 0x0000002207067210 */ /* 0x000fc40007f9e0ff */
[----:B------:R-:W-:Y:S02]  /*0cf0*/  PLOP3.LUT P0, PT, PT, PT, UP1, 0x80, 0x8 ;  /* 0x000000000008781c */ /* 0x000fe40003f0f018 */
[----:B------:R-:W-:Y:S02]  /*0d00*/  LEA.HI.X.SX32 R7, R7, R30, 0x1, P4 ;  /* 0x0000001e07077211 */ /* 0x000fe400020f0eff */
[----:B------:R-:W-:-:S04]  /*0d10*/  IADD3 R8, P5, PT, R9, R34, RZ ;  /* 0x0000002209087210 */ /* 0x000fc80007fbe0ff */
[----:B------:R-:W-:Y:S01]  /*0d20*/  LEA.HI.X.SX32 R9, R9, R30, 0x1, P5 ;  /* 0x0000001e09097211 */ /* 0x000fe200028f0eff */
[----:B------:R-:W1:Y:S02]  /*0d30*/  FENCE.VIEW.ASYNC.S ;  /* 0x00000000000073c6 */ /* 0x000e640000000000 */
[----:B-1----:R1:W2:Y:S02]  /*0d40*/  @!UP3 SYNCS.EXCH.64 URZ, [UR13], UR4 ;  /* 0x000000040dffb5b2 */ /* 0x0022a40008000100 */
[----:B--2---:R-:W-:Y:S01]  /*0d50*/  BAR.SYNC.DEFER_BLOCKING 0x0 ;  /* 0x0000000000007b1d */ /* 0x004fe20000010000 */
[----:B------:R-:W-:Y:S01]  /*0d60*/  IMAD.U32 R12, RZ, RZ, UR14 ;  /* 0x0000000eff0c7e24 */ /* 0x000fe2000f8e00ff */
[----:B------:R-:W-:-:S03]  /*0d70*/  PRMT R58, RZ, 0x7610, R58 ;  /* 0x00007610ff3a7816 */ /* 0x000fc6000000003a */
[----:B------:R-:W-:Y:S01]  /*0d80*/  IMAD R37, R12, 0x4, R13 ;  /* 0x000000040c257824 */ /* 0x000fe200078e020d */
[----:B------:R-:W-:Y:S01]  /*0d90*/  IABS R20, R27 ;  /* 0x0000001b00147213 */ /* 0x000fe20000000000 */
[----:B------:R-:W-:Y:S01]  /*0da0*/  IMAD.U32 R14, RZ, RZ, UR14 ;  /* 0x0000000eff0e7e24 */ /* 0x000fe2000f8e00ff */
[----:B------:R-:W-:Y:S02]  /*0db0*/  LOP3.LUT R11, R23, 0x18, RZ, 0xfc, !PT ;  /* 0x00000018170b7812 */ /* 0x000fe400078efcff */
[----:B------:R-:W-:Y:S02]  /*0dc0*/  PRMT R56, RZ, 0x7610, R56 ;  /* 0x00007610ff387816 */ /* 0x000fe40000000038 */
[C---:B------:R-:W-:Y:S02]  /*0dd0*/  LEA.HI R21, R25.reuse, 0xc, RZ, 0x1a ;  /* 0x0000000c19157811 */ /* 0x040fe400078fd0ff */
[----:B0-----:R-:W-:Y:S02]  /*0de0*/  LEA.HI R3, R25, 0x1c, RZ, 0x1a ;  /* 0x0000001c19037811 */ /* 0x001fe400078fd0ff */
[----:B------:R-:W-:-:S02]  /*0df0*/  PRMT R54, RZ, 0x7610, R54 ;  /* 0x00007610ff367816 */ /* 0x000fc40000000036 */
[----:B------:R-:W-:Y:S01]  /*0e00*/  SHF.R.U32.HI R31, RZ, 0x5, R25 ;  /* 0x00000005ff1f7819 */ /* 0x000fe20000011619 */
[----:B------:R-:W-:Y:S01]  /*0e10*/  IMAD.SHL.U32 R0, R0, 0x40, RZ ;  /* 0x0000004000007824 */ /* 0x000fe200078e00ff */
[----:B------:R-:W-:Y:S01]  /*0e20*/  PRMT R50, RZ, 0x7610, R50 ;  /* 0x00007610ff327816 */ /* 0x000fe20000000032 */
[----:B-1----:R-:W0:Y:S01]  /*0e30*/  LDCU UR4, c[0x0][0x3b0] ;  /* 0x00007600ff0477ac */ /* 0x002e220008000800 */
[----:B------:R-:W2:Y:S01]  /*0e40*/  @P2 LDG.E.U8 R48, desc[UR20][R6.64] ;  /* 0x0000001406302981 */ /* 0x000ea2000c1e1100 */
[----:B------:R-:W-:-:S03]  /*0e50*/  ISETP.LT.AND P2, PT, R5, UR18, P0 ;  /* 0x0000001205007c0c */ /* 0x000fc60008741270 */
[----:B------:R-:W3:Y:S01]  /*0e60*/  @P1 LDG.E.U8 R60, desc[UR20][R8.64] ;  /* 0x00000014083c1981 */ /* 0x000ee2000c1e1100 */
[C---:B------:R-:W-:Y:S01]  /*0e70*/  IADD3 R10, P1, PT, R13.reuse, R34, RZ ;  /* 0x000000220d0a7210 */ /* 0x040fe20007f3e0ff */
[----:B------:R-:W1:Y:S01]  /*0e80*/  I2F.RP R22, R20 ;  /* 0x0000001400167306 */ /* 0x000e620000209400 */
[----:B------:R-:W-:Y:S01]  /*0e90*/  PLOP3.LUT P0, PT, PT, PT, UP1, 0x80, 0x8 ;  /* 0x000000000008781c */ /* 0x000fe20003f0f018 */
[----:B------:R-:W-:Y:S01]  /*0ea0*/  IMAD R15, R14, 0x4, R37 ;  /* 0x000000040e0f7824 */ /* 0x000fe200078e0225 */
[----:B------:R-:W-:Y:S02]  /*0eb0*/  LEA.HI.X.SX32 R13, R13, R30, 0x1, P1 ;  /* 0x0000001e0d0d7211 */ /* 0x000fe400008f0eff */
[----:B------:R-:W-:-:S03]  /*0ec0*/  ISETP.LT.AND P0, PT, R11, UR18, P0 ;  /* 0x000000120b007c0c */ /* 0x000fc60008701270 */
[----:B------:R-:W-:-:S05]  /*0ed0*/  @P2 IMAD.MOV.U32 R12, RZ, RZ, R10 ;  /* 0x000000ffff0c2224 */ /* 0x000fca00078e000a */
[----:B------:R4:W5:Y:S01]  /*0ee0*/  @P2 LDG.E.U8 R58, desc[UR20][R12.64] ;  /* 0x000000140c3a2981 */ /* 0x000962000c1e1100 */
[----:B------:R-:W-:Y:S01]  /*0ef0*/  PLOP3.LUT P1, PT, PT, PT, UP1, 0x80, 0x8 ;  /* 0x000000000008781c */ /* 0x000fe20003f2f018 */
[----:B-1----:R-:W1:Y:S01]  /*0f00*/  MUFU.RCP R22, R22 ;  /* 0x0000001600167308 */ /* 0x002e620000001000 */
[C---:B------:R-:W-:Y:S02]  /*0f10*/  IMAD R17, R21.reuse, UR14, RZ ;  /* 0x0000000e15117c24 */ /* 0x040fe4000f8e02ff */
[----:B------:R-:W-:-:S03]  /*0f20*/  ISETP.LT.AND P1, PT, R21, UR18, P1 ;  /* 0x0000001215007c0c */ /* 0x000fc60008f21270 */
[-C--:B------:R-:W-:Y:S02]  /*0f30*/  IADD3 R14, P4, PT, R17, R34.reuse, RZ ;  /* 0x00000022110e7210 */ /* 0x080fe40007f9e0ff */
[----:B----4-:R-:W-:-:S04]  /*0f40*/  IADD3 R12, P2, PT, R15, R34, RZ ;  /* 0x000000220f0c7210 */ /* 0x010fc80007f5e0ff */
[-C--:B------:R-:W-:Y:S01]  /*0f50*/  LEA.HI.X.SX32 R15, R15, R30.reuse, 0x1, P2 ;  /* 0x0000001e0f0f7211 */ /* 0x080fe200010f0eff */
[----:B------:R-:W-:Y:S01]  /*0f60*/  @P0 IMAD.MOV.U32 R28, RZ, RZ, R12 ;  /* 0x000000ffff1c0224 */ /* 0x000fe200078e000c */
[----:B------:R-:W-:Y:S02]  /*0f70*/  LEA.HI.X.SX32 R17, R17, R30, 0x1, P4 ;  /* 0x0000001e11117211 */ /* 0x000fe400020f0eff */
[----:B------:R-:W-:Y:S01]  /*0f80*/  PLOP3.LUT P2, PT, PT, PT, UP1, 0x80, 0x8 ;  /* 0x000000000008781c */ /* 0x000fe20003f4f018 */
[----:B------:R-:W-:-:S05]  /*0f90*/  @P0 IMAD.MOV.U32 R29, RZ, RZ, R15 ;  /* 0x000000ffff1d0224 */ /* 0x000fca00078e000f */
[----:B------:R1:W4:Y:S01]  /*0fa0*/  @P0 LDG.E.U8 R56, desc[UR20][R28.64] ;  /* 0x000000141c380981 */ /* 0x000322000c1e1100 */
[----:B------:R-:W-:Y:S01]  /*0fb0*/  @P1 IMAD.MOV.U32 R32, RZ, RZ, R14 ;  /* 0x000000ffff201224 */ /* 0x000fe200078e000e */
[----:B------:R-:W-:Y:S01]  /*0fc0*/  ISETP.LT.AND P0, PT, R3, UR18, P2 ;  /* 0x0000001203007c0c */ /* 0x000fe20009701270 */
[----:B------:R-:W-:Y:S01]  /*0fd0*/  @P1 IMAD.MOV.U32 R33, RZ, RZ, R17 ;  /* 0x000000ffff211224 */ /* 0x000fe200078e0011 */
[----:B------:R-:W-:Y:S01]  /*0fe0*/  SGXT.U32 R31, R31, 0x3 ;  /* 0x000000031f1f781a */ /* 0x000fe20000000000 */
[----:B------:R-:W-:-:S03]  /*0ff0*/  IMAD R19, R3, UR14, RZ ;  /* 0x0000000e03137c24 */ /* 0x000fc6000f8e02ff */
[----:B------:R0:W2:Y:S01]  /*1000*/  @P1 LDG.E.U8 R54, desc[UR20][R32.64] ;  /* 0x0000001420361981 */ /* 0x0000a2000c1e1100 */
[----:B-1----:R-:W-:Y:S01]  /*1010*/  VIADD R28, R22, 0xffffffe ;  /* 0x0ffffffe161c7836 */ /* 0x002fe20000000000 */
[----:B------:R-:W-:-:S03]  /*1020*/  IADD3 R16, P2, PT, R19, R34, RZ ;  /* 0x0000002213107210 */ /* 0x000fc60007f5e0ff */
[----:B------:R1:W0:Y:S01]  /*1030*/  F2I.FTZ.U32.TRUNC.NTZ R29, R28 ;  /* 0x0000001c001d7305 */ /* 0x000222000021f000 */
[----:B------:R-:W-:Y:S01]  /*1040*/  LOP3.LUT R24, R0, R31, RZ, 0xfc, !PT ;  /* 0x0000001f00187212 */ /* 0x000fe200078efcff */
[----:B------:R-:W-:Y:S01]  /*1050*/  @P0 IMAD.MOV.U32 R18, RZ, RZ, R16 ;  /* 0x000000ffff120224 */ /* 0x000fe200078e0010 */
[----:B------:R-:W-:Y:S01]  /*1060*/  LEA.HI.X.SX32 R19, R19, R30, 0x1, P2 ;  /* 0x0000001e13137211 */ /* 0x000fe200010f0eff */
[----:B-1----:R-:W-:Y:S02]  /*1070*/  IMAD.MOV.U32 R28, RZ, RZ, RZ ;  /* 0x000000ffff1c7224 */ /* 0x002fe400078e00ff */
[----:B0-----:R-:W-:Y:S01]  /*1080*/  IMAD.MOV R33, RZ, RZ, -R29 ;  /* 0x000000ffff217224 */ /* 0x001fe200078e0a1d */
[----:B------:R-:W-:Y:S01]  /*1090*/  LOP3.LUT R36, R24, 0x10, RZ, 0xfc, !PT ;  /* 0x0000001018247812 */ /* 0x000fe200078efcff */
[----:B------:R0:W2:Y:S02]  /*10a0*/  @P0 LDG.E.U8 R50, desc[UR20][R18.64] ;  /* 0x0000001412320981 */ /* 0x0000a4000c1e1100 */
[----:B------:R-:W-:Y:S01]  /*10b0*/  IMAD R31, R33, R20, RZ ;  /* 0x00000014211f7224 */ /* 0x000fe200078e02ff */
[----:B------:R-:W-:-:S03]  /*10c0*/  IABS R33, R24 ;  /* 0x0000001800217213 */ /* 0x000fc60000000000 */
[----:B------:R-:W-:Y:S01]  /*10d0*/  IMAD.HI.U32 R28, R29, R31, R28 ;  /* 0x0000001f1d1c7227 */ /* 0x000fe200078e001c */
[----:B------:R-:W-:Y:S02]  /*10e0*/  IABS R31, R36 ;  /* 0x00000024001f7213 */ /* 0x000fe40000000000 */
[----:B------:R-:W-:-:S03]  /*10f0*/  LOP3.LUT R22, R24, 0x8, RZ, 0xfc, !PT ;  /* 0x0000000818167812 */ /* 0x000fc600078efcff */
[----:B0-----:R-:W-:Y:S01]  /*1100*/  IMAD.HI.U32 R18, R28, R33, RZ ;  /* 0x000000211c127227 */ /* 0x001fe200078e00ff */
[----:B------:R-:W-:Y:S02]  /*1110*/  IABS R43, R22 ;  /* 0x00000016002b7213 */ /* 0x000fe40000000000 */
[----:B------:R-:W-:Y:S01]  /*1120*/  LOP3.LUT R40, R24, 0x18, RZ, 0xfc, !PT ;  /* 0x0000001818287812 */ /* 0x000fe200078efcff */
[----:B------:R-:W-:Y:S02]  /*1130*/  IMAD.MOV R29, RZ, RZ, -R18 ;  /* 0x000000ffff1d7224 */ /* 0x000fe400078e0a12 */
[----:B------:R-:W-:Y:S01]  /*1140*/  IMAD.HI.U32 R18, R28, R31, RZ ;  /* 0x0000001f1c127227 */ /* 0x000fe200078e00ff */
[----:B------:R-:W-:Y:S02]  /*1150*/  IABS R41, R40 ;  /* 0x0000002800297213 */ /* 0x000fe40000000000 */
[----:B------:R-:W-:Y:S01]  /*1160*/  LOP3.LUT R42, R24, 0x28, RZ, 0xfc, !PT ;  /* 0x00000028182a7812 */ /* 0x000fe200078efcff */
[----:B------:R-:W-:-:S02]  /*1170*/  IMAD.MOV R18, RZ, RZ, -R18 ;  /* 0x000000ffff127224 */ /* 0x000fc400078e0a12 */
[----:B------:R-:W-:Y:S01]  /*1180*/  IMAD.HI.U32 R26, R28, R43, RZ ;  /* 0x0000002b1c1a7227 */ /* 0x000fe200078e00ff */
[----:B------:R-:W-:-:S03]  /*1190*/  LOP3.LUT R46, R24, 0x20, RZ, 0xfc, !PT ;  /* 0x00000020182e7812 */ /* 0x000fc600078efcff */
[C---:B------:R-:W-:Y:S01]  /*11a0*/  IMAD R33, R20.reuse, R29, R33 ;  /* 0x0000001d14217224 */ /* 0x040fe200078e0221 */
[----:B------:R-:W-:Y:S01]  /*11b0*/  IABS R29, R42 ;  /* 0x0000002a001d7213 */ /* 0x000fe20000000000 */
[----:B------:R-:W-:Y:S01]  /*11c0*/  IMAD R31, R20, R18, R31 ;  /* 0x00000012141f7224 */ /* 0x000fe200078e021f */
[----:B------:R-:W-:Y:S01]  /*11d0*/  LOP3.LUT R38, R24, 0x30, RZ, 0xfc, !PT ;  /* 0x0000003018267812 */ /* 0x000fe200078efcff */
[----:B------:R-:W-:Y:S02]  /*11e0*/  IMAD.MOV R26, RZ, RZ, -R26 ;  /* 0x000000ffff1a7224 */ /* 0x000fe400078e0a1a */
[----:B------:R-:W-:Y:S01]  /*11f0*/  IMAD.HI.U32 R18, R28, R41, RZ ;  /* 0x000000291c127227 */ /* 0x000fe200078e00ff */
[----:B------:R-:W-:Y:S02]  /*1200*/  IABS R47, R46 ;  /* 0x0000002e002f7213 */ /* 0x000fe40000000000 */
[----:B------:R-:W-:Y:S01]  /*1210*/  IABS R51, R38 ;  /* 0x0000002600337213 */ /* 0x000fe20000000000 */
[----:B------:R-:W-:-:S02]  /*1220*/  IMAD R43, R20, R26, R43 ;  /* 0x0000001a142b7224 */ /* 0x000fc400078e022b */
[----:B------:R-:W-:Y:S02]  /*1230*/  IMAD.MOV R39, RZ, RZ, -R18 ;  /* 0x000000ffff277224 */ /* 0x000fe400078e0a12 */
[----:B------:R-:W-:Y:S01]  /*1240*/  IMAD.HI.U32 R18, R28, R29, RZ ;  /* 0x0000001d1c127227 */ /* 0x000fe200078e00ff */
[----:B------:R-:W-:-:S03]  /*1250*/  LOP3.LUT R32, R24, 0x38, RZ, 0xfc, !PT ;  /* 0x0000003818207812 */ /* 0x000fc600078efcff */
[----:B------:R-:W-:Y:S01]  /*1260*/  IMAD.HI.U32 R26, R28, R47, RZ ;  /* 0x0000002f1c1a7227 */ /* 0x000fe200078e00ff */
[C---:B------:R-:W-:Y:S02]  /*1270*/  ISETP.GT.U32.AND P2, PT, R20.reuse, R33, PT ;  /* 0x000000211400720c */ /* 0x040fe40003f44070 */
[C---:B------:R-:W-:Y:S01]  /*1280*/  ISETP.GT.U32.AND P6, PT, R20.reuse, R43, PT ;  /* 0x0000002b1400720c */ /* 0x040fe20003fc4070 */
[----:B------:R-:W-:Y:S02]  /*1290*/  IMAD R41, R20, R39, R41 ;  /* 0x0000002714297224 */ /* 0x000fe400078e0229 */
[----:B------:R-:W-:Y:S02]  /*12a0*/  IMAD.MOV R44, RZ, RZ, -R18 ;  /* 0x000000ffff2c7224 */ /* 0x000fe400078e0a12 */
[----:B------:R-:W-:Y:S01]  /*12b0*/  IMAD.HI.U32 R18, R28, R51, RZ ;  /* 0x000000331c127227 */ /* 0x000fe200078e00ff */
[----:B------:R-:W-:-:S03]  /*12c0*/  IABS R45, R32 ;  /* 0x00000020002d7213 */ /* 0x000fc60000000000 */
[----:B------:R-:W-:Y:S01]  /*12d0*/  IMAD.MOV R26, RZ, RZ, -R26 ;  /* 0x000000ffff1a7224 */ /* 0x000fe200078e0a1a */
[C---:B------:R-:W-:Y:S01]  /*12e0*/  ISETP.GT.U32.AND P5, PT, R20.reuse, R41, PT ;  /* 0x000000291400720c */ /* 0x040fe20003fa4070 */
[----:B------:R-:W-:Y:S01]  /*12f0*/  IMAD.MOV R18, RZ, RZ, -R18 ;  /* 0x000000ffff127224 */ /* 0x000fe200078e0a12 */
[C---:B------:R-:W-:Y:S01]  /*1300*/  ISETP.GT.U32.AND P4, PT, R20.reuse, R31, PT ;  /* 0x0000001f1400720c */ /* 0x040fe20003f84070 */
[----:B------:R-:W-:Y:S02]  /*1310*/  IMAD R39, R20, R26, R47 ;  /* 0x0000001a14277224 */ /* 0x000fe400078e022f */
[----:B------:R-:W-:-:S04]  /*1320*/  IMAD.HI.U32 R28, R28, R45, RZ ;  /* 0x0000002d1c1c7227 */ /* 0x000fc800078e00ff */
[C---:B------:R-:W-:Y:S01]  /*1330*/  IMAD R51, R20.reuse, R18, R51 ;  /* 0x0000001214337224 */ /* 0x040fe200078e0233 */
[C---:B------:R-:W-:Y:S01]  /*1340*/  ISETP.GT.U32.AND P0, PT, R20.reuse, R39, PT ;  /* 0x000000271400720c */ /* 0x040fe20003f04070 */
[----:B------:R-:W-:Y:S02]  /*1350*/  IMAD.MOV R28, RZ, RZ, -R28 ;  /* 0x000000ffff1c7224 */ /* 0x000fe400078e0a1c */
[C---:B------:R-:W-:Y:S02]  /*1360*/  IMAD R29, R20.reuse, R44, R29 ;  /* 0x0000002c141d7224 */ /* 0x040fe400078e021d */
[--C-:B------:R-:W-:Y:S01]  /*1370*/  @!P2 IMAD.IADD R33, R33, 0x1, -R20.reuse ;  /* 0x000000012121a824 */ /* 0x100fe200078e0a14 */
[C---:B------:R-:W-:Y:S01]  /*1380*/  ISETP.GT.U32.AND P2, PT, R20.reuse, R51, PT ;  /* 0x000000331400720c */ /* 0x040fe20003f44070 */
[--C-:B------:R-:W-:Y:S02]  /*1390*/  @!P6 IMAD.IADD R43, R43, 0x1, -R20.reuse ;  /* 0x000000012b2be824 */ /* 0x100fe400078e0a14 */
[C---:B------:R-:W-:Y:S01]  /*13a0*/  IMAD R45, R20.reuse, R28, R45 ;  /* 0x0000001c142d7224 */ /* 0x040fe200078e022d */
[C---:B------:R-:W-:Y:S01]  /*13b0*/  ISETP.GT.U32.AND P1, PT, R20.reuse, R29, PT ;  /* 0x0000001d1400720c */ /* 0x040fe20003f24070 */
[--C-:B------:R-:W-:Y:S01]  /*13c0*/  @!P5 IMAD.IADD R41, R41, 0x1, -R20.reuse ;  /* 0x000000012929d824 */ /* 0x100fe200078e0a14 */
[C---:B------:R-:W-:Y:S01]  /*13d0*/  ISETP.GT.U32.AND P5, PT, R20.reuse, R43, PT ;  /* 0x0000002b1400720c */ /* 0x040fe20003fa4070 */
[--C-:B------:R-:W-:Y:S01]  /*13e0*/  @!P4 IMAD.IADD R31, R31, 0x1, -R20.reuse ;  /* 0x000000011f1fc824 */ /* 0x100fe200078e0a14 */
[----:B------:R-:W-:Y:S01]  /*13f0*/  ISETP.GT.U32.AND P6, PT, R20, R45, PT ;  /* 0x0000002d1400720c */ /* 0x000fe20003fc4070 */
[----:B------:R-:W-:-:S03]  /*1400*/  @!P0 IMAD.IADD R39, R39, 0x1, -R20 ;  /* 0x0000000127278824 */ /* 0x000fc600078e0a14 */
[C---:B------:R-:W-:Y:S01]  /*1410*/  ISETP.GT.U32.AND P0, PT, R20.reuse, R31, PT ;  /* 0x0000001f1400720c */ /* 0x040fe20003f04070 */
[----:B------:R-:W-:Y:S01]  /*1420*/  @!P2 IMAD.IADD R51, R51, 0x1, -R20 ;  /* 0x000000013333a824 */ /* 0x000fe200078e0a14 */
[----:B------:R-:W-:-:S03]  /*1430*/  ISETP.GT.U32.AND P4, PT, R20, R33, PT ;  /* 0x000000211400720c */ /* 0x000fc60003f84070 */
[--C-:B------:R-:W-:Y:S01]  /*1440*/  @!P1 IMAD.IADD R29, R29, 0x1, -R20.reuse ;  /* 0x000000011d1d9824 */ /* 0x100fe200078e0a14 */
[C---:B------:R-:W-:Y:S01]  /*1450*/  ISETP.GT.U32.AND P1, PT, R20.reuse, R41, PT ;  /* 0x000000291400720c */ /* 0x040fe20003f24070 */
[--C-:B------:R-:W-:Y:S01]  /*1460*/  @!P5 IMAD.IADD R43, R43, 0x1, -R20.reuse ;  /* 0x000000012b2bd824 */ /* 0x100fe200078e0a14 */
[C---:B------:R-:W-:Y:S01]  /*1470*/  ISETP.GT.U32.AND P5, PT, R20.reuse, R51, PT ;  /* 0x000000331400720c */ /* 0x040fe20003fa4070 */
[----:B------:R-:W-:Y:S01]  /*1480*/  @!P6 IMAD.IADD R45, R45, 0x1, -R20 ;  /* 0x000000012d2de824 */ /* 0x000fe200078e0a14 */
[----:B------:R-:W-:-:S03]  /*1490*/  ISETP.GT.U32.AND P2, PT, R20, R39, PT ;  /* 0x000000271400720c */ /* 0x000fc60003f44070 */
[--C-:B------:R-:W-:Y:S01]  /*14a0*/  @!P0 IMAD.IADD R31, R31, 0x1, -R20.reuse ;  /* 0x000000011f1f8824 */ /* 0x100fe200078e0a14 */
[C---:B------:R-:W-:Y:S01]  /*14b0*/  ISETP.GT.U32.AND P0, PT, R20.reuse, R45, PT ;  /* 0x0000002d1400720c */ /* 0x040fe20003f04070 */
[----:B------:R-:W-:Y:S01]  /*14c0*/  @!P4 IMAD.IADD R33, R33, 0x1, -R20 ;  /* 0x000000012121c824 */ /* 0x000fe200078e0a14 */
[----:B------:R-:W-:-:S03]  /*14d0*/  ISETP.GT.U32.AND P4, PT, R20, R29, PT ;  /* 0x0000001d1400720c */ /* 0x000fc60003f84070 */
[--C-:B------:R-:W-:Y:S01]  /*14e0*/  @!P1 IMAD.IADD R41, R41, 0x1, -R20.reuse ;  /* 0x0000000129299824 */ /* 0x100fe200078e0a14 */
[----:B------:R-:W-:Y:S01]  /*14f0*/  ISETP.GE.AND P1, PT, R24, RZ, PT ;  /* 0x000000ff1800720c */ /* 0x000fe20003f26270 */
[--C-:B------:R-:W-:Y:S01]  /*1500*/  @!P5 IMAD.IADD R51, R51, 0x1, -R20.reuse ;  /* 0x000000013333d824 */ /* 0x100fe200078e0a14 */
[----:B------:R-:W-:Y:S01]  /*1510*/  ISETP.GE.AND P5, PT, R40, RZ, PT ;  /* 0x000000ff2800720c */ /* 0x000fe20003fa6270 */
[----:B------:R-:W-:Y:S01]  /*1520*/  @!P2 IMAD.IADD R39, R39, 0x1, -R20 ;  /* 0x000000012727a824 */ /* 0x000fe200078e0a14 */
[----:B------:R-:W-:-:S03]  /*1530*/  ISETP.GE.AND P2, PT, R22, RZ, PT ;  /* 0x000000ff1600720c */ /* 0x000fc60003f46270 */
[--C-:B------:R-:W-:Y:S01]  /*1540*/  @!P0 IMAD.IADD R45, R45, 0x1, -R20.reuse ;  /* 0x000000012d2d8824 */ /* 0x100fe200078e0a14 */
[----:B------:R-:W-:Y:S01]  /*1550*/  ISETP.GE.AND P0, PT, R46, RZ, PT ;  /* 0x000000ff2e00720c */ /* 0x000fe20003f06270 */
[----:B------:R-:W-:Y:S01]  /*1560*/  @!P4 IMAD.IADD R29, R29, 0x1, -R20 ;  /* 0x000000011d1dc824 */ /* 0x000fe200078e0a14 */
[----:B------:R-:W-:Y:S02]  /*1570*/  LOP3.LUT R18, R25, 0x1f, RZ, 0xc0, !PT ;  /* 0x0000001f19127812 */ /* 0x000fe400078ec0ff */
[----:B------:R-:W-:Y:S01]  /*1580*/  LOP3.LUT R40, RZ, R27, RZ, 0x33, !PT ;  /* 0x0000001bff287212 */ /* 0x000fe200078e33ff */
[----:B------:R-:W-:Y:S01]  /*1590*/  @!P1 IMAD.MOV R33, RZ, RZ, -R33 ;  /* 0x000000ffff219224 */ /* 0x000fe200078e0a21 */
[----:B------:R-:W-:Y:S01]  /*15a0*/  ISETP.GE.AND P1, PT, R42, RZ, PT ;  /* 0x000000ff2a00720c */ /* 0x000fe20003f26270 */
[----:B------:R-:W-:Y:S01]  /*15b0*/  @!P5 IMAD.MOV R41, RZ, RZ, -R41 ;  /* 0x000000ffff29d224 */ /* 0x000fe200078e0a29 */
[----:B------:R-:W-:Y:S02]  /*15c0*/  ISETP.NE.AND P5, PT, R27, RZ, PT ;  /* 0x000000ff1b00720c */ /* 0x000fe40003fa5270 */
[----:B------:R-:W-:Y:S01]  /*15d0*/  ISETP.GE.AND P4, PT, R36, RZ, PT ;  /* 0x000000ff2400720c */ /* 0x000fe20003f86270 */
[----:B------:R-:W-:Y:S01]  /*15e0*/  @!P2 IMAD.MOV R43, RZ, RZ, -R43 ;  /* 0x000000ffff2ba224 */ /* 0x000fe200078e0a2b */
[----:B------:R-:W-:Y:S01]  /*15f0*/  ISETP.GE.AND P2, PT, R38, RZ, PT ;  /* 0x000000ff2600720c */ /* 0x000fe20003f46270 */
[----:B------:R-:W-:Y:S01]  /*1600*/  IMAD R47, R18, UR15, RZ ;  /* 0x0000000f122f7c24 */ /* 0x000fe2000f8e02ff */
[----:B------:R-:W-:Y:S01]  /*1610*/  SEL R27, R40, R33, !P5 ;  /* 0x00000021281b7207 */ /* 0x000fe20006800000 */
[----:B------:R-:W-:Y:S01]  /*1620*/  @!P0 IMAD.MOV R39, RZ, RZ, -R39 ;  /* 0x000000ffff278224 */ /* 0x000fe200078e0a27 */
[----:B------:R-:W-:-:S02]  /*1630*/  PLOP3.LUT P0, PT, PT, PT, UP1, 0x80, 0x8 ;  /* 0x000000000008781c */ /* 0x000fc40003f0f018 */
[----:B------:R-:W-:Y:S01]  /*1640*/  SEL R28, R40, R43, !P5 ;  /* 0x0000002b281c7207 */ /* 0x000fe20006800000 */
[----:B------:R-:W-:Y:S01]  /*1650*/  IMAD R27, R27, UR4, RZ ;  /* 0x000000041b1b7c24 */ /* 0x000fe2000f8e02ff */
[C---:B------:R-:W-:Y:S02]  /*1660*/  IADD3 R44, P6, PT, R47.reuse, UR26, RZ ;  /* 0x0000001a2f2c7c10 */ /* 0x040fe4000ffde0ff */
[----:B------:R-:W-:Y:S01]  /*1670*/  ISETP.LT.AND P0, PT, R18, UR18, P0 ;  /* 0x0000001212007c0c */ /* 0x000fe20008701270 */
[----:B------:R-:W-:Y:S01]  /*1680*/  @!P1 IMAD.MOV R29, RZ, RZ, -R29 ;  /* 0x000000ffff1d9224 */ /* 0x000fe200078e0a1d */
[----:B------:R-:W-:Y:S01]  /*1690*/  LEA.HI.X.SX32 R47, R47, UR27, 0x1, P6 ;  /* 0x0000001b2f2f7c11 */ /* 0x000fe2000b0f0eff */
[----:B------:R-:W-:Y:S01]  /*16a0*/  @!P4 IMAD.MOV R31, RZ, RZ, -R31 ;  /* 0x000000ffff1fc224 */ /* 0x000fe200078e0a1f */
[C---:B------:R-:W-:Y:S01]  /*16b0*/  IADD3 R20, P1, PT, R27.reuse, R44, RZ ;  /* 0x0000002c1b147210 */ /* 0x040fe20007f3e0ff */
[----:B------:R-:W-:Y:S01]  /*16c0*/  IMAD R28, R28, UR4, RZ ;  /* 0x000000041c1c7c24 */ /* 0x000fe2000f8e02ff */
[----:B------:R-:W-:Y:S01]  /*16d0*/  ISETP.GE.AND P4, PT, R32, RZ, PT ;  /* 0x000000ff2000720c */ /* 0x000fe20003f86270 */
[----:B------:R-:W-:Y:S01]  /*16e0*/  @!P2 IMAD.MOV R51, RZ, RZ, -R51 ;  /* 0x000000ffff33a224 */ /* 0x000fe200078e0a33 */
[----:B------:R-:W-:-:S02]  /*16f0*/  LEA.HI.X.SX32 R27, R27, R47, 0x1, P1 ;  /* 0x0000002f1b1b7211 */ /* 0x000fc400008f0eff */
[----:B------:R-:W-:Y:S02]  /*1700*/  IADD3 R22, P1, PT, R28, R44, RZ ;  /* 0x0000002c1c167210 */ /* 0x000fe40007f3e0ff */
[C---:B------:R-:W-:Y:S02]  /*1710*/  SEL R33, R40.reuse, R31, !P5 ;  /* 0x0000001f28217207 */ /* 0x040fe40006800000 */
[C---:B------:R-:W-:Y:S02]  /*1720*/  SEL R36, R40.reuse, R39, !P5 ;  /* 0x0000002728247207 */ /* 0x040fe40006800000 */
[C---:B------:R-:W-:Y:S02]  /*1730*/  SEL R38, R40.reuse, R29, !P5 ;  /* 0x0000001d28267207 */ /* 0x040fe40006800000 */
[----:B------:R-:W-:Y:S02]  /*1740*/  SEL R39, R40, R51, !P5 ;  /* 0x0000003328277207 */ /* 0x000fe40006800000 */
[----:B------:R-:W-:-:S02]  /*1750*/  PRMT R51, RZ, 0x7610, R51 ;  /* 0x00007610ff337816 */ /* 0x000fc40000000033 */
[----:B------:R-:W-:Y:S01]  /*1760*/  LEA.HI.X.SX32 R29, R28, R47, 0x1, P1 ;  /* 0x0000002f1c1d7211 */ /* 0x000fe200008f0eff */
[----:B------:R-:W-:Y:S02]  /*1770*/  @P0 IMAD.MOV.U32 R28, RZ, RZ, R22 ;  /* 0x000000ffff1c0224 */ /* 0x000fe400078e0016 */
[----:B------:R-:W-:Y:S01]  /*1780*/  IMAD R33, R33, UR4, RZ ;  /* 0x0000000421217c24 */ /* 0x000fe2000f8e02ff */
[----:B------:R-:W-:Y:S01]  /*1790*/  PRMT R49, RZ, 0x7610, R49 ;  /* 0x00007610ff317816 */ /* 0x000fe20000000031 */
[----:B------:R-:W-:Y:S01]  /*17a0*/  @!P4 IMAD.MOV R45, RZ, RZ, -R45 ;  /* 0x000000ffff2dc224 */ /* 0x000fe200078e0a2d */
[----:B------:R-:W-:Y:S01]  /*17b0*/  LOP3.LUT R24, R23, 0x4, RZ, 0xfc, !PT ;  /* 0x0000000417187812 */ /* 0x000fe200078efcff */
[----:B------:R-:W-:Y:S01]  /*17c0*/  @P0 IMAD.MOV.U32 R26, RZ, RZ, R20 ;  /* 0x000000ffff1a0224 */ /* 0x000fe200078e0014 */
[----:B------:R-:W-:Y:S01]  /*17d0*/  PLOP3.LUT P1, PT, PT, PT, UP1, 0x80, 0x8 ;  /* 0x000000000008781c */ /* 0x000fe20003f2f018 */
[----:B------:R0:W4:Y:S01]  /*17e0*/  @P0 LDG.E.U8 R51, desc[UR20][R28.64] ;  /* 0x000000141c330981 */ /* 0x000122000c1e1100 */
[----:B------:R-:W-:-:S02]  /*17f0*/  SEL R41, R40, R41, !P5 ;  /* 0x0000002928297207 */ /* 0x000fc40006800000 */
[----:B------:R-:W-:Y:S01]  /*1800*/  ISETP.LT.AND P1, PT, R24, UR18, P1 ;  /* 0x0000001218007c0c */ /* 0x000fe20008f21270 */
[----:B------:R1:W4:Y:S01]  /*1810*/  @P0 LDG.E.U8 R49, desc[UR20][R26.64] ;  /* 0x000000141a310981 */ /* 0x000322000c1e1100 */
[----:B------:R-:W-:Y:S02]  /*1820*/  SEL R40, R40, R45, !P5 ;  /* 0x0000002d28287207 */ /* 0x000fe40006800000 */
[----:B------:R-:W-:Y:S02]  /*1830*/  IADD3 R32, P4, PT, R35, R34, RZ ;  /* 0x0000002223207210 */ /* 0x000fe40007f9e0ff */
[----:B0-----:R-:W-:Y:S02]  /*1840*/  IADD3 R28, P6, PT, R33, R44, RZ ;  /* 0x0000002c211c7210 */ /* 0x001fe40007fde0ff */
[----:B------:R-:W-:Y:S02]  /*1850*/  PLOP3.LUT P2, PT, PT, PT, UP1, 0x80, 0x8 ;  /* 0x000000000008781c */ /* 0x000fe40003f4f018 */
[----:B-1----:R-:W-:-:S02]  /*1860*/  LOP3.LUT R26, R23, 0x14, RZ, 0xfc, !PT ;  /* 0x00000014171a7812 */ /* 0x002fc400078efcff */
[----:B------:R-:W-:Y:S02]  /*1870*/  IADD3 R34, P5, PT, R37, R34, RZ ;  /* 0x0000002225227210 */ /* 0x000fe40007fbe0ff */
[----:B------:R-:W-:Y:S02]  /*1880*/  LEA.HI.X.SX32 R33, R33, R47, 0x1, P6 ;  /* 0x0000002f21217211 */ /* 0x000fe400030f0eff */
[----:B------:R-:W-:Y:S02]  /*1890*/  ISETP.LT.AND P2, PT, R26, UR18, P2 ;  /* 0x000000121a007c0c */ /* 0x000fe40009741270 */
[----:B------:R-:W-:Y:S01]  /*18a0*/  PRMT R53, RZ, 0x7610, R53 ;  /* 0x00007610ff357816 */ /* 0x000fe20000000035 */
[----:B------:R-:W-:Y:S01]  /*18b0*/  @P0 IMAD.MOV.U32 R31, RZ, RZ, R33 ;  /* 0x000000ffff1f0224 */ /* 0x000fe200078e0021 */
[-C--:B------:R-:W-:Y:S02]  /*18c0*/  LEA.HI.X.SX32 R35, R35, R30.reuse, 0x1, P4 ;  /* 0x0000001e23237211 */ /* 0x080fe400020f0eff */
[----:B------:R-:W-:Y:S01]  /*18d0*/  LEA.HI.X.SX32 R37, R37, R30, 0x1, P5 ;  /* 0x0000001e25257211 */ /* 0x000fe200028f0eff */
[----:B------:R-:W-:Y:S01]  /*18e0*/  @P0 IMAD.MOV.U32 R30, RZ, RZ, R28 ;  /* 0x000000ffff1e0224 */ /* 0x000fe200078e001c */
[----:B------:R-:W-:-:S04]  /*18f0*/  PRMT R55, RZ, 0x7610, R55 ;  /* 0x00007610ff377816 */ /* 0x000fc80000000037 */
[----:B------:R0:W4:Y:S01]  /*1900*/  @P0 LDG.E.U8 R53, desc[UR20][R30.64] ;  /* 0x000000141e350981 */ /* 0x000122000c1e1100 */
[----:B------:R-:W-:Y:S01]  /*1910*/  PRMT R57, RZ, 0x7610, R57 ;  /* 0x00007610ff397816 */ /* 0x000fe20000000039 */
[----:B0-----:R-:W-:Y:S02]  /*1920*/  @P1 IMAD.MOV.U32 R30, RZ, RZ, R32 ;  /* 0x000000ffff1e1224 */ /* 0x001fe400078e0020 */
[----:B------:R-:W-:-:S05]  /*1930*/  @P1 IMAD.MOV.U32 R31, RZ, RZ, R35 ;  /* 0x000000ffff1f1224 */ /* 0x000fca00078e0023 */
[----:B------:R0:W4:Y:S01]  /*1940*/  @P1 LDG.E.U8 R55, desc[UR20][R30.64] ;  /* 0x000000141e371981 */ /* 0x000122000c1e1100 */
[----:B------:R-:W-:Y:S02]  /*1950*/  IMAD R41, R41, UR4, RZ ;  /* 0x0000000429297c24 */ /* 0x000fe4000f8e02ff */
[----:B------:R-:W-:Y:S02]  /*1960*/  IMAD R43, R36, UR4, RZ ;  /* 0x00000004242b7c24 */ /* 0x000fe4000f8e02ff */
[----:B0-----:R-:W-:Y:S02]  /*1970*/  @P2 IMAD.MOV.U32 R30, RZ, RZ, R34 ;  /* 0x000000ffff1e2224 */ /* 0x001fe400078e0022 */
[----:B------:R-:W-:Y:S02]  /*1980*/  @P2 IMAD.MOV.U32 R31, RZ, RZ, R37 ;  /* 0x000000ffff1f2224 */ /* 0x000fe400078e0025 */
[----:B------:R-:W-:-:S03]  /*1990*/  IMAD R45, R38, UR4, RZ ;  /* 0x00000004262d7c24 */ /* 0x000fc6000f8e02ff */
[----:B------:R0:W4:Y:S01]  /*19a0*/  @P2 LDG.E.U8 R57, desc[UR20][R30.64] ;  /* 0x000000141e392981 */ /* 0x000122000c1e1100 */
[----:B------:R-:W-:Y:S01]  /*19b0*/  IMAD R46, R39, UR4, RZ ;  /* 0x00000004272e7c24 */ /* 0x000fe2000f8e02ff */
[-C--:B------:R-:W-:Y:S01]  /*19c0*/  IADD3 R36, P1, PT, R41, R44.reuse, RZ ;  /* 0x0000002c29247210 */ /* 0x080fe20007f3e0ff */
[----:B------:R-:W-:Y:S01]  /*19d0*/  IMAD R52, R40, UR4, RZ ;  /* 0x0000000428347c24 */ /* 0x000fe2000f8e02ff */
[-C--:B------:R-:W-:Y:S02]  /*19e0*/  IADD3 R38, P2, PT, R43, R44.reuse, RZ ;  /* 0x0000002c2b267210 */ /* 0x080fe40007f5e0ff */
[----:B0-----:R-:W-:Y:S02]  /*19f0*/  SHF.R.S32.HI R30, RZ, 0x7, R25 ;  /* 0x00000007ff1e7819 */ /* 0x001fe40000011419 */
[----:B------:R-:W-:Y:S02]  /*1a00*/  IADD3 R40, P4, PT, R45, R44, RZ ;  /* 0x0000002c2d287210 */ /* 0x000fe40007f9e0ff */
[----:B------:R-:W-:-:S02]  /*1a10*/  SGXT R30, R30, 0x1 ;  /* 0x000000011e1e781a */ /* 0x000fc40000000200 */
[----:B------:R-:W-:Y:S02]  /*1a20*/  IADD3 R42, P5, PT, R46, R44, RZ ;  /* 0x0000002c2e2a7210 */ /* 0x000fe40007fbe0ff */
[-C--:B------:R-:W-:Y:S02]  /*1a30*/  LEA.HI.X.SX32 R39, R41, R47.reuse, 0x1, P1 ;  /* 0x0000002f29277211 */ /* 0x080fe400008f0eff */
[----:B------:R-:W-:Y:S02]  /*1a40*/  LOP3.LUT R30, R30, 0x90, RZ, 0xc0, !PT ;  /* 0x000000901e1e7812 */ /* 0x000fe400078ec0ff */
[-C--:B------:R-:W-:Y:S02]  /*1a50*/  LEA.HI.X.SX32 R41, R43, R47.reuse, 0x1, P2 ;  /* 0x0000002f2b297211 */ /* 0x080fe400010f0eff */
[-C--:B------:R-:W-:Y:S02]  /*1a60*/  LEA.HI.X.SX32 R43, R45, R47.reuse, 0x1, P4 ;  /* 0x0000002f2d2b7211 */ /* 0x080fe400020f0eff */
[----:B------:R-:W-:Y:S01]  /*1a70*/  LEA.HI.X.SX32 R45, R46, R47, 0x1, P5 ;  /* 0x0000002f2e2d7211 */ /* 0x000fe200028f0eff */
[----:B------:R-:W-:Y:S01]  /*1a80*/  @P0 IMAD.MOV.U32 R31, RZ, RZ, R39 ;  /* 0x000000ffff1f0224 */ /* 0x000fe200078e0027 */
[----:B------:R-:W-:Y:S01]  /*1a90*/  LOP3.LUT R46, R30, 0x7f, R25, 0x78, !PT ;  /* 0x0000007f1e2e7812 */ /* 0x000fe200078e7819 */
[----:B------:R-:W-:Y:S01]  /*1aa0*/  @P0 IMAD.MOV.U32 R30, RZ, RZ, R36 ;  /* 0x000000ffff1e0224 */ /* 0x000fe200078e0024 */
[----:B------:R-:W-:Y:S01]  /*1ab0*/  PRMT R59, RZ, 0x7610, R59 ;  /* 0x00007610ff3b7816 */ /* 0x000fe2000000003b */
[----:B------:R-:W-:-:S04]  /*1ac0*/  @!UP2 UIADD3 UR4, UPT, UPT, -UR7, 0x100000, URZ ;  /* 0x001000000704a890 */ /* 0x000fc8000fffe1ff */
[----:B------:R-:W-:Y:S02]  /*1ad0*/  @!UP2 USHF.L.U32 UR5, UR4, 0xb, URZ ;  /* 0x0000000b0405a899 */ /* 0x000fe400080006ff */
[----:B------:R-:W-:Y:S01]  /*1ae0*/  @!UP2 USHF.L.U32 UR4, UR4, 0x1, URZ ;  /* 0x000000010404a899 */ /* 0x000fe200080006ff */
[----:B------:R-:W-:Y:S01]  /*1af0*/  PRMT R61, RZ, 0x7610, R61 ;  /* 0x00007610ff3d7816 */ /* 0x000fe2000000003d */
[----:B------:R0:W4:Y:S01]  /*1b00*/  @P0 LDG.E.U8 R59, desc[UR20][R30.64] ;  /* 0x000000141e3b0981 */ /* 0x000122000c1e1100 */
[----:B------:R-:W-:Y:S01]  /*1b10*/  IADD3 R44, P6, PT, R52, R44, RZ ;  /* 0x0000002c342c7210 */ /* 0x000fe20007fde0ff */
[----:B------:R-:W-:-:S03]  /*1b20*/  VOTEU.ALL UP1, P3 ;  /* 0x0000000000ff7886 */ /* 0x000fc60001820000 */
[----:B------:R-:W-:Y:S01]  /*1b30*/  LEA.HI.X.SX32 R47, R52, R47, 0x1, P6 ;  /* 0x0000002f342f7211 */ /* 0x000fe200030f0eff */
[----:B0-----:R-:W-:Y:S02]  /*1b40*/  @P0 IMAD.MOV.U32 R30, RZ, RZ, R38 ;  /* 0x000000ffff1e0224 */ /* 0x001fe400078e0026 */
[----:B------:R-:W-:Y:S01]  /*1b50*/  @P0 IMAD.MOV.U32 R31, RZ, RZ, R41 ;  /* 0x000000ffff1f0224 */ /* 0x000fe200078e0029 */
[----:B------:R-:W-:Y:S01]  /*1b60*/  PRMT R52, RZ, 0x7610, R52 ;  /* 0x00007610ff347816 */ /* 0x000fe20000000034 */
[----:B------:R0:W1:Y:S03]  /*1b70*/  @!UP1 SYNCS.EXCH.64 URZ, [UR22+0x2008], UR4 ;  /* 0x0020080416ff95b2 */ /* 0x0000660008000100 */
[----:B------:R0:W4:Y:S04]  /*1b80*/  @P0 LDG.E.U8 R61, desc[UR20][R30.64] ;  /* 0x000000141e3d0981 */ /* 0x000128000c1e1100 */
[----:B---3--:R3:W-:Y:S01]  /*1b90*/  STS.U8 [R46+UR22+0x200], R60 ;  /* 0x0002003c2e007988 */ /* 0x0087e20008000016 */
[----:B0-----:R-:W-:-:S02]  /*1ba0*/  @P0 IMAD.MOV.U32 R30, RZ, RZ, R40 ;  /* 0x000000ffff1e0224 */ /* 0x001fc400078e0028 */
[----:B------:R-:W-:Y:S01]  /*1bb0*/  @P0 IMAD.MOV.U32 R31, RZ, RZ, R43 ;  /* 0x000000ffff1f0224 */ /* 0x000fe200078e002b */
[----:B---3--:R-:W-:-:S04]  /*1bc0*/  PRMT R60, RZ, 0x7610, R60 ;  /* 0x00007610ff3c7816 */ /* 0x008fc8000000003c */
[----:B------:R0:W3:Y:S04]  /*1bd0*/  @P0 LDG.E.U8 R52, desc[UR20][R30.64] ;  /* 0x000000141e340981 */ /* 0x0000e8000c1e1100 */
[----:B-----5:R5:W-:Y:S01]  /*1be0*/  STS.U8 [R46+UR22+0x400], R58 ;  /* 0x0004003a2e007988 */ /* 0x020be20008000016 */
[----:B0-----:R-:W-:Y:S02]  /*1bf0*/  @P0 IMAD.MOV.U32 R30, RZ, RZ, R42 ;  /* 0x000000ffff1e0224 */ /* 0x001fe400078e002a */
[----:B------:R-:W-:Y:S01]  /*1c00*/  @P0 IMAD.MOV.U32 R31, RZ, RZ, R45 ;  /* 0x000000ffff1f0224 */ /* 0x000fe200078e002d */
[----:B-----5:R-:W-:-:S04]  /*1c10*/  PRMT R58, RZ, 0x7610, R58 ;  /* 0x00007610ff3a7816 */ /* 0x020fc8000000003a */
[----:B------:R0:W5:Y:S02]  /*1c20*/  @P0 LDG.E.U8 R60, desc[UR20][R30.64] ;  /* 0x000000141e3c0981 */ /* 0x000164000c1e1100 */
[----:B0-----:R-:W-:Y:S02]  /*1c30*/  @P0 IMAD.MOV.U32 R30, RZ, RZ, R44 ;  /* 0x000000ffff1e0224 */ /* 0x001fe400078e002c */
[----:B------:R-:W-:-:S05]  /*1c40*/  @P0 IMAD.MOV.U32 R31, RZ, RZ, R47 ;  /* 0x000000ffff1f0224 */ /* 0x000fca00078e002f */
[----:B------:R-:W5:Y:S04]  /*1c50*/  @P0 LDG.E.U8 R58, desc[UR20][R30.64] ;  /* 0x000000141e3a0981 */ /* 0x000f68000c1e1100 */
[----:B--2---:R0:W-:Y:S04]  /*1c60*/  STS.U8 [R46+UR22], R48 ;  /* 0x000000302e007988 */ /* 0x0041e80008000016 */
[----:B----4-:R2:W-:Y:S01]  /*1c70*/  STS.U8 [R46+UR22+0x600], R56 ;  /* 0x000600382e007988 */ /* 0x0105e20008000016 */
[----:B0-----:R-:W-:-:S05]  /*1c80*/  LOP3.LUT R48, R46, 0x20, RZ, 0x3c, !PT ;  /* 0x000000202e307812 */ /* 0x001fca00078e3cff */
[----:B------:R2:W-:Y:S04]  /*1c90*/  STS.U8 [R48+UR22+0x300], R54 ;  /* 0x0003003630007988 */ /* 0x0005e80008000016 */
[----:B------:R2:W-:Y:S01]  /*1ca0*/  STS.U8 [R48+UR22+0x700], R50 ;  /* 0x0007003230007988 */ /* 0x0005e20008000016 */
[----:B------:R-:W-:-:S04]  /*1cb0*/  UISETP.NE.U32.AND UP1, UPT, UR8, URZ, UPT ;  /* 0x000000ff0800728c */ /* 0x000fc8000bf25070 */
[----:B------:R-:W-:Y:S02]  /*1cc0*/  UISETP.LT.OR UP2, UPT, UR28, 0x20, UP1 ;  /* 0x000000201c00788c */ /* 0x000fe40008f41670 */
[----:B------:R-:W-:Y:S01]  /*1cd0*/  UISETP.GE.AND UP3, UPT, UR28, 0x40, UPT ;  /* 0x000000401c00788c */ /* 0x000fe2000bf66270 */
[----:B------:R2:W-:Y:S04]  /*1ce0*/  STS.U8 [R48+UR22+0x100], R55 ;  /* 0x0001003730007988 */ /* 0x0005e80008000016 */
[----:B------:R2:W-:Y:S04]  /*1cf0*/  STS.U8 [R48+UR22+0x500], R57 ;  /* 0x0005003930007988 */ /* 0x0005e80008000016 */
[----:B------:R2:W-:Y:S04]  /*1d00*/  STS.U8 [R46+UR22+0x800], R49 ;  /* 0x000800312e007988 */ /* 0x0005e80008000016 */
[----:B------:R2:W-:Y:S04]  /*1d10*/  STS.U8 [R46+UR22+0x900], R51 ;  /* 0x000900332e007988 */ /* 0x0005e80008000016 */
[----:B------:R2:W-:Y:S04]  /*1d20*/  STS.U8 [R46+UR22+0xa00], R53 ;  /* 0x000a00352e007988 */ /* 0x0005e80008000016 */
[----:B------:R2:W-:Y:S04]  /*1d30*/  STS.U8 [R46+UR22+0xb00], R59 ;  /* 0x000b003b2e007988 */ /* 0x0005e80008000016 */
[----:B------:R2:W-:Y:S04]  /*1d40*/  STS.U8 [R46+UR22+0xc00], R61 ;  /* 0x000c003d2e007988 */ /* 0x0005e80008000016 */
[----:B---3--:R2:W-:Y:S04]  /*1d50*/  STS.U8 [R46+UR22+0xd00], R52 ;  /* 0x000d00342e007988 */ /* 0x0085e80008000016 */
[----:B-----5:R2:W-:Y:S04]  /*1d60*/  STS.U8 [R46+UR22+0xe00], R60 ;  /* 0x000e003c2e007988 */ /* 0x0205e80008000016 */
[----:B------:R2:W-:Y:S01]  /*1d70*/  STS.U8 [R46+UR22+0xf00], R58 ;  /* 0x000f003a2e007988 */ /* 0x0005e20008000016 */
[----:B-1----:R0:W-:Y:S06]  /*1d80*/  MEMBAR.ALL.CTA ;  /* 0x0000000000007992 */ /* 0x0021ec0000008000 */
[----:B0-----:R-:W0:Y:S02]  /*1d90*/  FENCE.VIEW.ASYNC.S ;  /* 0x00000000000073c6 */ /* 0x001e240000000000 */
[----:B0-----:R-:W-:Y:S06]  /*1da0*/  BAR.SYNC.DEFER_BLOCKING 0x0 ;  /* 0x0000000000007b1d */ /* 0x001fec0000010000 */
[----:B------:R-:W-:Y:S05]  /*1db0*/  BRA.U UP2, `(.L_x_6) ;  /* 0x00000001023c7547 */ /* 0x000fea000b800000 */
[----:B------:R-:W-:Y:S02]  /*1dc0*/  UIADD3 UR4, UPT, UPT, UR22, 0x800, URZ ;  /* 0x0000080016047890 */ /* 0x000fe4000fffe0ff */
[----:B------:R-:W-:Y:S02]  /*1dd0*/  USHF.R.U32.HI UR6, URZ, 0x4, UR22 ;  /* 0x00000004ff067899 */ /* 0x000fe40008011616 */
[----:B------:R-:W-:Y:S02]  /*1de0*/  USHF.R.U32.HI UR4, URZ, 0x4, UR4 ;  /* 0x00000004ff047899 */ /* 0x000fe40008011604 */
[----:B------:R-:W-:Y:S02]  /*1df0*/  USGXT.U32 UR6, UR6, 0xe ;  /* 0x0000000e0606789a */ /* 0x000fe40008000000 */
[----:B------:R-:W-:Y:S01]  /*1e00*/  USGXT.U32 UR8, UR4, 0xe ;  /* 0x0000000e0408789a */ /* 0x000fe20008000000 */
[----:B------:R-:W-:Y:S02]  /*1e10*/  UMOV UR5, URZ ;  /* 0x000000ff00057c82 */ /* 0x000fe40008000000 */
[----:B------:R-:W-:Y:S01]  /*1e20*/  UMOV UR4, UR10 ;  /* 0x0000000a00047c82 */ /* 0x000fe20008000000 */
[----:B------:R-:W-:Y:S01]  /*1e30*/  UMOV UR16, 0x0 ;  /* 0x0000000000107882 */ /* 0x000fe20000000000 */
[----:B------:R-:W-:Y:S01]  /*1e40*/  UMOV UR17, 0x4108490 ;  /* 0x0410849000117882 */ /* 0x000fe20000000000 */
[----:B------:R-:W-:Y:S01]  /*1e50*/  UMOV UR7, 0x80004020 ;  /* 0x8000402000077882 */ /* 0x000fe20000000000 */
[----:B------:R-:W-:Y:S01]  /*1e60*/  UMOV UR9, 0xc0004010 ;  /* 0xc000401000097882 */ /* 0x000fe20000000000 */
[----:B------:R-:W-:Y:S01]  /*1e70*/  UMOV UR4, UR4 ;  /* 0x0000000400047c82 */ /* 0x000fe20008000000 */
[----:B------:R0:W-:Y:S01]  /*1e80*/  UTCQMMA gdesc[UR6], gdesc[UR8], tmem[UR23], tmem[UR16], idesc[UR17], !UPT ;  /* 0x00ff1008060075ea */ /* 0x0001e2000f800317 */
[----:B------:R0:W-:Y:S01]  /*1e90*/  UTCBAR [UR4], URZ ;  /* 0x000000ff040073e9 */ /* 0x0001e200080000ff */
[----:B------:R-:W-:-:S02]  /*1ea0*/  NOP ;  /* 0x0000000000007918 */ /* 0x000fc40000000000 */
.L_x_6:
[----:B0-----:R-:W-:Y:S01]  /*1eb0*/  UMOV UR4, URZ ;  /* 0x000000ff00047c82 */ /* 0x001fe20008000000 */
[----:B------:R-:W-:Y:S05]  /*1ec0*/  BRA.U !UP3, `(.L_x_7) ;  /* 0x000000090ba87547 */ /* 0x000fea000b800000 */
[----:B------:R-:W-:Y:S01]  /*1ed0*/  USHF.R.S32.HI UR4, URZ, 0x1f, UR28 ;  /* 0x0000001fff047899 */ /* 0x000fe2000801141c */
[----:B------:R-:W-:Y:S01]  /*1ee0*/  IMAD.MOV.U32 R30, RZ, RZ, RZ ;  /* 0x000000ffff1e7224 */ /* 0x000fe200078e00ff */
[----:B------:R-:W-:Y:S02]  /*1ef0*/  UIADD3 UR5, UPT, UPT, UR22, 0x1000, URZ ;  /* 0x0000100016057890 */ /* 0x000fe4000fffe0ff */
[----:B------:R-:W-:Y:S02]  /*1f00*/  ULEA.HI UR4, UR4, UR28, URZ, 0x5 ;  /* 0x0000001c04047291 */ /* 0x000fe4000f8f28ff */
[----:B------:R-:W-:Y:S02]  /*1f10*/  UIADD3 UR6, UPT, UPT, UR22, 0x1800, URZ ;  /* 0x0000180016067890 */ /* 0x000fe4000fffe0ff */
[----:B------:R-:W-:Y:S02]  /*1f20*/  USHF.R.S32.HI UR4, URZ, 0x5, UR4 ;  /* 0x00000005ff047899 */ /* 0x000fe40008011404 */
[----:B------:R-:W-:-:S02]  /*1f30*/  USHF.R.U32.HI UR5, URZ, 0x4, UR5 ;  /* 0x00000004ff057899 */ /* 0x000fc40008011605 */
[----:B------:R-:W-:Y:S02]  /*1f40*/  UISETP.LT.AND UP2, UPT, UR4, 0x2, UPT ;  /* 0x000000020400788c */ /* 0x000fe4000bf41270 */
[----:B------:R-:W-:Y:S02]  /*1f50*/  USHF.L.U32 UR14, UR14, 0x5, URZ ;  /* 0x000000050e0e7899 */ /* 0x000fe400080006ff */
[----:B------:R-:W-:Y:S02]  /*1f60*/  USHF.L.U32 UR15, UR15, 0x5, URZ ;  /* 0x000000050f0f7899 */ /* 0x000fe400080006ff */
[----:B------:R-:W-:Y:S02]  /*1f70*/  USHF.R.U32.HI UR6, URZ, 0x4, UR6 ;  /* 0x00000004ff067899 */ /* 0x000fe40008011606 */
[----:B------:R-:W-:Y:S02]  /*1f80*/  USEL UR4, UR4, 0x2, !UP2 ;  /* 0x0000000204047887 */ /* 0x000fe4000d000000 */
[----:B------:R-:W-:-:S02]  /*1f90*/  USGXT.U32 UR8, UR5, 0xe ;  /* 0x0000000e0508789a */ /* 0x000fc40008000000 */
[----:B------:R-:W-:Y:S02]  /*1fa0*/  UIADD3 UR18, UPT, UPT, UR18, -0x20, URZ ;  /* 0xffffffe012127890 */ /* 0x000fe4000fffe0ff */
[----:B------:R-:W-:Y:S02]  /*1fb0*/  USHF.R.S32.HI UR24, URZ, 0x1f, UR14 ;  /* 0x0000001fff187899 */ /* 0x000fe4000801140e */
[----:B------:R-:W-:Y:S02]  /*1fc0*/  USHF.R.S32.HI UR25, URZ, 0x1f, UR15 ;  /* 0x0000001fff197899 */ /* 0x000fe4000801140f */
[----:B------:R-:W-:Y:S02]  /*1fd0*/  USGXT.U32 UR16, UR6, 0xe ;  /* 0x0000000e0610789a */ /* 0x000fe40008000000 */
[----:B------:R-:W-:Y:S01]  /*1fe0*/  UIADD3 UR17, UPT, UPT, UR4, -0x1, URZ ;  /* 0xffffffff04117890 */ /* 0x000fe2000fffe0ff */
[----:B------:R-:W-:Y:S01]  /*1ff0*/  UMOV UR13, UR10 ;  /* 0x0000000a000d7c82 */ /* 0x000fe20008000000 */
[----:B------:R-:W-:Y:S01]  /*2000*/  UMOV UR19, 0x1 ;  /* 0x0000000100137882 */ /* 0x000fe20000000000 */
[----:B------:R-:W-:-:S09]  /*2010*/  UMOV UR5, URZ ;  /* 0x000000ff00057c82 */ /* 0x000fd20008000000 */
.L_x_10:
[----:B------:R-:W-:Y:S01]  /*2020*/  IMAD.U32 R30, R30, -0x80000000, RZ ;  /* 0x800000001e1e7824 */ /* 0x000fe200078e00ff */
[----:B------:R-:W-:Y:S02]  /*2030*/  IADD3 R40, P1, PT, R40, UR15, RZ ;  /* 0x0000000f28287c10 */ /* 0x000fe4000ff3e0ff */
[----:B------:R-:W-:Y:S01]  /*2040*/  IADD3 R44, P5, PT, R44, UR15, RZ ;  /* 0x0000000f2c2c7c10 */ /* 0x000fe2000ffbe0ff */
[----:B0-----:R-:W0:Y:S01]  /*2050*/  SYNCS.PHASECHK.TRANS64.TRYWAIT P0, [UR13], R30 ;  /* 0x0000001eff0075a7 */ /* 0x001e22000800110d */
[----:B------:R-:W-:Y:S02]  /*2060*/  IADD3 R42, P6, PT, R42, UR15, RZ ;  /* 0x0000000f2a2a7c10 */ /* 0x000fe4000ffde0ff */
[----:B------:R-:W-:Y:S02]  /*2070*/  IADD3.X R43, PT, PT, R43, UR25, RZ, P1, !PT ;  /* 0x000000192b2b7c10 */ /* 0x000fe40008ffe4ff */
[----:B------:R-:W-:Y:S02]  /*2080*/  IADD3 R38, P2, PT, R38, UR15, RZ ;  /* 0x0000000f26267c10 */ /* 0x000fe4000ff5e0ff */
[----:B------:R-:W-:-:S02]  /*2090*/  IADD3 R36, P4, PT, R36, UR15, RZ ;  /* 0x0000000f24247c10 */ /* 0x000fc4000ff9e0ff */
[----:B------:R-:W-:Y:S02]  /*20a0*/  IADD3 R20, P1, PT, R20, UR15, RZ ;  /* 0x0000000f14147c10 */ /* 0x000fe4000ff3e0ff */
[----:B------:R-:W-:Y:S02]  /*20b0*/  IADD3.X R47, PT, PT, R47, UR25, RZ, P5, !PT ;  /* 0x000000192f2f7c10 */ /* 0x000fe4000affe4ff */
[----:B------:R-:W-:Y:S02]  /*20c0*/  IADD3.X R45, PT, PT, R45, UR25, RZ, P6, !PT ;  /* 0x000000192d2d7c10 */ /* 0x000fe4000b7fe4ff */
[----:B------:R-:W-:Y:S02]  /*20d0*/  IADD3 R28, P5, PT, R28, UR15, RZ ;  /* 0x0000000f1c1c7c10 */ /* 0x000fe4000ffbe0ff */
[----:B------:R-:W-:Y:S02]  /*20e0*/  IADD3 R22, P6, PT, R22, UR15, RZ ;  /* 0x0000000f16167c10 */ /* 0x000fe4000ffde0ff */
[----:B------:R-:W-:-:S02]  /*20f0*/  IADD3.X R41, PT, PT, R41, UR25, RZ, P2, !PT ;  /* 0x0000001929297c10 */ /* 0x000fc400097fe4ff */
[----:B------:R-:W-:Y:S02]  /*2100*/  IADD3.X R39, PT, PT, R39, UR25, RZ, P4, !PT ;  /* 0x0000001927277c10 */ /* 0x000fe4000a7fe4ff */
[----:B------:R-:W-:Y:S02]  /*2110*/  IADD3.X R27, PT, PT, R27, UR25, RZ, P1, !PT ;  /* 0x000000191b1b7c10 */ /* 0x000fe40008ffe4ff */
[----:B------:R-:W-:Y:S02]  /*2120*/  IADD3 R16, P2, PT, R16, UR14, RZ ;  /* 0x0000000e10107c10 */ /* 0x000fe4000ff5e0ff */
[----:B------:R-:W-:Y:S02]  /*2130*/  IADD3 R12, P4, PT, R12, UR14, RZ ;  /* 0x0000000e0c0c7c10 */ /* 0x000fe4000ff9e0ff */
[----:B------:R-:W-:Y:S02]  /*2140*/  IADD3 R14, P1, PT, R14, UR14, RZ ;  /* 0x0000000e0e0e7c10 */ /* 0x000fe4000ff3e0ff */
[----:B------:R-:W-:-:S02]  /*2150*/  IADD3.X R33, PT, PT, R33, UR25, RZ, P5, !PT ;  /* 0x0000001921217c10 */ /* 0x000fc4000affe4ff */
[----:B------:R-:W-:Y:S02]  /*2160*/  IADD3.X R29, PT, PT, R29, UR25, RZ, P6, !PT ;  /* 0x000000191d1d7c10 */ /* 0x000fe4000b7fe4ff */
[----:B------:R-:W-:Y:S02]  /*2170*/  IADD3 R34, P5, PT, R34, UR14, RZ ;  /* 0x0000000e22227c10 */ /* 0x000fe4000ffbe0ff */
[----:B------:R-:W-:Y:S02]  /*2180*/  IADD3 R10, P6, PT, R10, UR14, RZ ;  /* 0x0000000e0a0a7c10 */ /* 0x000fe4000ffde0ff */
[----:B------:R-:W-:Y:S02]  /*2190*/  IADD3.X R19, PT, PT, R19, UR24, RZ, P2, !PT ;  /* 0x0000001813137c10 */ /* 0x000fe400097fe4ff */
[----:B------:R-:W-:Y:S02]  /*21a0*/  IADD3.X R15, PT, PT, R15, UR24, RZ, P4, !PT ;  /* 0x000000180f0f7c10 */ /* 0x000fe4000a7fe4ff */
[----:B------:R-:W-:-:S02]  /*21b0*/  IADD3.X R17, PT, PT, R17, UR24, RZ, P1, !PT ;  /* 0x0000001811117c10 */ /* 0x000fc40008ffe4ff */
[----:B------:R-:W-:Y:S02]  /*21c0*/  IADD3 R8, P2, PT, R8, UR14, RZ ;  /* 0x0000000e08087c10 */ /* 0x000fe4000ff5e0ff */
[----:B------:R-:W-:Y:S02]  /*21d0*/  IADD3 R32, P4, PT, R32, UR14, RZ ;  /* 0x0000000e20207c10 */ /* 0x000fe4000ff9e0ff */
[----:B------:R-:W-:Y:S02]  /*21e0*/  IADD3 R6, P1, PT, R6, UR14, RZ ;  /* 0x0000000e06067c10 */ /* 0x000fe4000ff3e0ff */
[----:B------:R-:W-:Y:S02]  /*21f0*/  IADD3.X R37, PT, PT, R37, UR24, RZ, P5, !PT ;  /* 0x0000001825257c10 */ /* 0x000fe4000affe4ff */
[----:B------:R-:W-:Y:S02]  /*2200*/  IADD3.X R13, PT, PT, R13, UR24, RZ, P6, !PT ;  /* 0x000000180d0d7c10 */ /* 0x000fe4000b7fe4ff */
[----:B------:R-:W-:-:S02]  /*2210*/  ISETP.GE.AND P5, PT, R23, UR18, PT ;  /* 0x0000001217007c0c */ /* 0x000fc4000bfa6270 */
[----:B------:R-:W-:Y:S02]  /*2220*/  ISETP.GE.AND P6, PT, R4, UR18, PT ;  /* 0x0000001204007c0c */ /* 0x000fe4000bfc6270 */
[----:B------:R-:W-:Y:S02]  /*2230*/  IADD3.X R9, PT, PT, R9, UR24, RZ, P2, !PT ;  /* 0x0000001809097c10 */ /* 0x000fe400097fe4ff */
[----:B------:R-:W-:Y:S02]  /*2240*/  IADD3.X R35, PT, PT, R35, UR24, RZ, P4, !PT ;  /* 0x0000001823237c10 */ /* 0x000fe4000a7fe4ff */
[----:B------:R-:W-:Y:S02]  /*2250*/  IADD3.X R7, PT, PT, R7, UR24, RZ, P1, !PT ;  /* 0x0000001807077c10 */ /* 0x000fe40008ffe4ff */
[----:B--2---:R-:W-:Y:S01]  /*2260*/  PRMT R52, RZ, 0x7610, R52 ;  /* 0x00007610ff347816 */ /* 0x004fe20000000034 */
[----:B0-----:R-:W-:Y:S06]  /*2270*/  @!P0 BRA `(.L_x_8) ;  /* 0x0000001400a08947 */ /* 0x001fec0003800000 */
.L_x_16:
[----:B------:R-:W-:Y:S01]  /*2280*/  ISETP.GE.AND P0, PT, R5, UR18, PT ;  /* 0x0000001205007c0c */ /* 0x000fe2000bf06270 */
[----:B------:R-:W2:Y:S01]  /*2290*/  @!P5 LDG.E.U8 R52, desc[UR20][R6.64] ;  /* 0x000000140634d981 */ /* 0x000ea2000c1e1100 */
[----:B------:R-:W-:Y:S02]  /*22a0*/  PRMT R60, RZ, 0x7610, R60 ;  /* 0x00007610ff3c7816 */ /* 0x000fe4000000003c */
[----:B------:R-:W-:Y:S02]  /*22b0*/  PRMT R58, RZ, 0x7610, R58 ;  /* 0x00007610ff3a7816 */ /* 0x000fe4000000003a */
[----:B------:R-:W-:Y:S02]  /*22c0*/  ISETP.GE.AND P1, PT, R11, UR18, PT ;  /* 0x000000120b007c0c */ /* 0x000fe4000bf26270 */
[----:B------:R-:W3:Y:S05]  /*22d0*/  @!P6 LDG.E.U8 R60, desc[UR20][R8.64] ;  /* 0x00000014083ce981 */ /* 0x000eea000c1e1100 */
[----:B------:R-:W-:-:S02]  /*22e0*/  @!P0 IMAD.MOV.U32 R30, RZ, RZ, R10 ;  /* 0x000000ffff1e8224 */ /* 0x000fc400078e000a */
[----:B------:R-:W-:-:S05]  /*22f0*/  @!P0 IMAD.MOV.U32 R31, RZ, RZ, R13 ;  /* 0x000000ffff1f8224 */ /* 0x000fca00078e000d */
[----:B------:R0:W4:Y:S01]  /*2300*/  @!P0 LDG.E.U8 R58, desc[UR20][R30.64] ;  /* 0x000000141e3a8981 */ /* 0x000122000c1e1100 */
[----:B------:R-:W-:Y:S02]  /*2310*/  PRMT R56, RZ, 0x7610, R56 ;  /* 0x00007610ff387816 */ /* 0x000fe40000000038 */
[----:B------:R-:W-:Y:S01]  /*2320*/  ISETP.GE.AND P0, PT, R24, UR18, PT ;  /* 0x0000001218007c0c */ /* 0x000fe2000bf06270 */
[----:B0-----:R-:W-:Y:S02]  /*2330*/  @!P1 IMAD.MOV.U32 R30, RZ, RZ, R12 ;  /* 0x000000ffff1e9224 */ /* 0x001fe400078e000c */
[----:B------:R-:W-:-:S05]  /*2340*/  @!P1 IMAD.MOV.U32 R31, RZ, RZ, R15 ;  /* 0x000000ffff1f9224 */ /* 0x000fca00078e000f */
[----:B------:R0:W5:Y:S01]  /*2350*/  @!P1 LDG.E.U8 R56, desc[UR20][R30.64] ;  /* 0x000000141e389981 */ /* 0x000162000c1e1100 */
[----:B------:R-:W-:Y:S02]  /*2360*/  ISETP.GE.AND P1, PT, R21, UR18, PT ;  /* 0x0000001215007c0c */ /* 0x000fe4000bf26270 */
[----:B------:R-:W-:Y:S02]  /*2370*/  PRMT R54, RZ, 0x7610, R54 ;  /* 0x00007610ff367816 */ /* 0x000fe40000000036 */
[----:B------:R-:W-:Y:S01]  /*2380*/  PRMT R50, RZ, 0x7610, R50 ;  /* 0x00007610ff327816 */ /* 0x000fe20000000032 */
[----:B0-----:R-:W-:Y:S02]  /*2390*/  @!P0 IMAD.MOV.U32 R30, RZ, RZ, R32 ;  /* 0x000000ffff1e8224 */ /* 0x001fe400078e0020 */
[----:B------:R-:W-:-:S05]  /*23a0*/  @!P0 IMAD.MOV.U32 R31, RZ, RZ, R35 ;  /* 0x000000ffff1f8224 */ /* 0x000fca00078e0023 */
[----:B------:R0:W5:Y:S01]  /*23b0*/  @!P0 LDG.E.U8 R54, desc[UR20][R30.64] ;  /* 0x000000141e368981 */ /* 0x000162000c1e1100 */
[----:B------:R-:W-:Y:S01]  /*23c0*/  ISETP.GE.AND P0, PT, R26, UR18, PT ;  /* 0x000000121a007c0c */ /* 0x000fe2000bf06270 */
[----:B0-----:R-:W-:Y:S02]  /*23d0*/  @!P1 IMAD.MOV.U32 R30, RZ, RZ, R14 ;  /* 0x000000ffff1e9224 */ /* 0x001fe400078e000e */
[----:B------:R-:W-:-:S05]  /*23e0*/  @!P1 IMAD.MOV.U32 R31, RZ, RZ, R17 ;  /* 0x000000ffff1f9224 */ /* 0x000fca00078e0011 */
[----:B------:R0:W5:Y:S01]  /*23f0*/  @!P1 LDG.E.U8 R50, desc[UR20][R30.64] ;  /* 0x000000141e329981 */ /* 0x000162000c1e1100 */
[----:B------:R-:W-:Y:S02]  /*2400*/  ISETP.GE.AND P1, PT, R3, UR18, PT ;  /* 0x0000001203007c0c */ /* 0x000fe4000bf26270 */
[----:B------:R-:W-:Y:S02]  /*2410*/  PRMT R49, RZ, 0x7610, R49 ;  /* 0x00007610ff317816 */ /* 0x000fe40000000031 */
[----:B------:R-:W-:Y:S02]  /*2420*/  PRMT R51, RZ, 0x7610, R51 ;  /* 0x00007610ff337816 */ /* 0x000fe40000000033 */
[----:B------:R-:W-:Y:S01]  /*2430*/  ISETP.GE.AND P2, PT, R18, UR18, PT ;  /* 0x0000001212007c0c */ /* 0x000fe2000bf46270 */
[----:B0-----:R-:W-:Y:S02]  /*2440*/  @!P0 IMAD.MOV.U32 R30, RZ, RZ, R34 ;  /* 0x000000ffff1e8224 */ /* 0x001fe400078e0022 */
[----:B------:R-:W-:-:S05]  /*2450*/  @!P0 IMAD.MOV.U32 R31, RZ, RZ, R37 ;  /* 0x000000ffff1f8224 */ /* 0x000fca00078e0025 */
[----:B------:R0:W5:Y:S02]  /*2460*/  @!P0 LDG.E.U8 R49, desc[UR20][R30.64] ;  /* 0x000000141e318981 */ /* 0x000164000c1e1100 */
[----:B0-----:R-:W-:Y:S02]  /*2470*/  @!P1 IMAD.MOV.U32 R30, RZ, RZ, R16 ;  /* 0x000000ffff1e9224 */ /* 0x001fe400078e0010 */
[----:B------:R-:W-:-:S05]  /*2480*/  @!P1 IMAD.MOV.U32 R31, RZ, RZ, R19 ;  /* 0x000000ffff1f9224 */ /* 0x000fca00078e0013 */
[----:B------:R0:W5:Y:S01]  /*2490*/  @!P1 LDG.E.U8 R51, desc[UR20][R30.64] ;  /* 0x000000141e339981 */ /* 0x000162000c1e1100 */
[----:B------:R-:W-:Y:S01]  /*24a0*/  PRMT R53, RZ, 0x7610, R53 ;  /* 0x00007610ff357816 */ /* 0x000fe20000000035 */
[----:B------:R-:W-:Y:S01]  /*24b0*/  BAR.SYNC.DEFER_BLOCKING 0x0 ;  /* 0x0000000000007b1d */ /* 0x000fe20000010000 */
[----:B------:R-:W-:Y:S01]  /*24c0*/  PRMT R55, RZ, 0x7610, R55 ;  /* 0x00007610ff377816 */ /* 0x000fe20000000037 */
[----:B0-----:R-:W-:Y:S02]  /*24d0*/  @!P2 IMAD.MOV.U32 R30, RZ, RZ, R20 ;  /* 0x000000ffff1ea224 */ /* 0x001fe400078e0014 */
[----:B------:R-:W-:Y:S01]  /*24e0*/  @!P2 IMAD.MOV.U32 R31, RZ, RZ, R27 ;  /* 0x000000ffff1fa224 */ /* 0x000fe200078e001b */
[----:B------:R-:W-:Y:S02]  /*24f0*/  PRMT R57, RZ, 0x7610, R57 ;  /* 0x00007610ff397816 */ /* 0x000fe40000000039 */
[----:B------:R-:W-:Y:S02]  /*2500*/  PRMT R59, RZ, 0x7610, R59 ;  /* 0x00007610ff3b7816 */ /* 0x000fe4000000003b */
[----:B------:R0:W5:Y:S02]  /*2510*/  @!P2 LDG.E.U8 R53, desc[UR20][R30.64] ;  /* 0x000000141e35a981 */ /* 0x000164000c1e1100 */
[----:B0-----:R-:W-:-:S02]  /*2520*/  @!P2 IMAD.MOV.U32 R30, RZ, RZ, R22 ;  /* 0x000000ffff1ea224 */ /* 0x001fc400078e0016 */
[----:B------:R-:W-:-:S05]  /*2530*/  @!P2 IMAD.MOV.U32 R31, RZ, RZ, R29 ;  /* 0x000000ffff1fa224 */ /* 0x000fca00078e001d */
[----:B------:R0:W5:Y:S02]  /*2540*/  @!P2 LDG.E.U8 R55, desc[UR20][R30.64] ;  /* 0x000000141e37a981 */ /* 0x000164000c1e1100 */
[----:B0-----:R-:W-:Y:S02]  /*2550*/  @!P2 IMAD.MOV.U32 R30, RZ, RZ, R28 ;  /* 0x000000ffff1ea224 */ /* 0x001fe400078e001c */
[----:B------:R-:W-:-:S05]  /*2560*/  @!P2 IMAD.MOV.U32 R31, RZ, RZ, R33 ;  /* 0x000000ffff1fa224 */ /* 0x000fca00078e0021 */
[----:B------:R0:W5:Y:S01]  /*2570*/  @!P2 LDG.E.U8 R57, desc[UR20][R30.64] ;  /* 0x000000141e39a981 */ /* 0x000162000c1e1100 */
[----:B------:R-:W-:Y:S01]  /*2580*/  PRMT R61, RZ, 0x7610, R61 ;  /* 0x00007610ff3d7816 */ /* 0x000fe2000000003d */
[----:B0-----:R-:W-:Y:S02]  /*2590*/  @!P2 IMAD.MOV.U32 R30, RZ, RZ, R36 ;  /* 0x000000ffff1ea224 */ /* 0x001fe400078e0024 */
[----:B------:R-:W-:-:S05]  /*25a0*/  @!P2 IMAD.MOV.U32 R31, RZ, RZ, R39 ;  /* 0x000000ffff1fa224 */ /* 0x000fca00078e0027 */
[----:B------:R0:W5:Y:S02]  /*25b0*/  @!P2 LDG.E.U8 R59, desc[UR20][R30.64] ;  /* 0x000000141e3ba981 */ /* 0x000164000c1e1100 */
[----:B0-----:R-:W-:Y:S02]  /*25c0*/  @!P2 IMAD.MOV.U32 R30, RZ, RZ, R38 ;  /* 0x000000ffff1ea224 */ /* 0x001fe400078e0026 */
[----:B------:R-:W-:-:S05]  /*25d0*/  @!P2 IMAD.MOV.U32 R31, RZ, RZ, R41 ;  /* 0x000000ffff1fa224 */ /* 0x000fca00078e0029 */
[----:B------:R0:W5:Y:S02]  /*25e0*/  @!P2 LDG.E.U8 R61, desc[UR20][R30.64] ;  /* 0x000000141e3da981 */ /* 0x000164000c1e1100 */
[----:B0-----:R-:W-:Y:S02]  /*25f0*/  @!P2 IMAD.MOV.U32 R30, RZ, RZ, R40 ;  /* 0x000000ffff1ea224 */ /* 0x001fe400078e0028 */
[----:B------:R-:W-:Y:S01]  /*2600*/  @!P2 IMAD.MOV.U32 R31, RZ, RZ, R43 ;  /* 0x000000ffff1fa224 */ /* 0x000fe200078e002b */
[----:B--2---:R0:W-:Y:S02]  /*2610*/  STS.U8 [R46+UR22+0x1000], R52 ;  /* 0x001000342e007988 */ /* 0x0041e40008000016 */
[----:B0-----:R-:W-:Y:S02]  /*2620*/  PRMT R52, RZ, 0x7610, R52 ;  /* 0x00007610ff347816 */ /* 0x001fe40000000034 */
[----:B---3--:R0:W-:Y:S04]  /*2630*/  STS.U8 [R46+UR22+0x1200], R60 ;  /* 0x0012003c2e007988 */ /* 0x0081e80008000016 */
[----:B------:R1:W2:Y:S01]  /*2640*/  @!P2 LDG.E.U8 R52, desc[UR20][R30.64] ;  /* 0x000000141e34a981 */ /* 0x0002a2000c1e1100 */
[----:B0-----:R-:W-:-:S03]  /*2650*/  PRMT R60, RZ, 0x7610, R60 ;  /* 0x00007610ff3c7816 */ /* 0x001fc6000000003c */
[----:B----4-:R0:W-:Y:S01]  /*2660*/  STS.U8 [R46+UR22+0x1400], R58 ;  /* 0x0014003a2e007988 */ /* 0x0101e20008000016 */
[----:B-1----:R-:W-:Y:S02]  /*2670*/  @!P2 IMAD.MOV.U32 R30, RZ, RZ, R42 ;  /* 0x000000ffff1ea224 */ /* 0x002fe400078e002a */
[----:B------:R-:W-:Y:S01]  /*2680*/  @!P2 IMAD.MOV.U32 R31, RZ, RZ, R45 ;  /* 0x000000ffff1fa224 */ /* 0x000fe200078e002d */
[----:B0-----:R-:W-:-:S04]  /*2690*/  PRMT R58, RZ, 0x7610, R58 ;  /* 0x00007610ff3a7816 */ /* 0x001fc8000000003a */
[----:B------:R0:W3:Y:S02]  /*26a0*/  @!P2 LDG.E.U8 R60, desc[UR20][R30.64] ;  /* 0x000000141e3ca981 */ /* 0x0000e4000c1e1100 */
[----:B0-----:R-:W-:Y:S02]  /*26b0*/  @!P2 IMAD.MOV.U32 R30, RZ, RZ, R44 ;  /* 0x000000ffff1ea224 */ /* 0x001fe400078e002c */
[----:B------:R-:W-:-:S05]  /*26c0*/  @!P2 IMAD.MOV.U32 R31, RZ, RZ, R47 ;  /* 0x000000ffff1fa224 */ /* 0x000fca00078e002f */
[----:B------:R-:W4:Y:S04]  /*26d0*/  @!P2 LDG.E.U8 R58, desc[UR20][R30.64] ;  /* 0x000000141e3aa981 */ /* 0x000f28000c1e1100 */
[----:B-----5:R0:W-:Y:S04]  /*26e0*/  STS.U8 [R46+UR22+0x1600], R56 ;  /* 0x001600382e007988 */ /* 0x0201e80008000016 */
[----:B------:R0:W-:Y:S04]  /*26f0*/  STS.U8 [R48+UR22+0x1100], R54 ;  /* 0x0011003630007988 */ /* 0x0001e80008000016 */
[----:B------:R0:W-:Y:S04]  /*2700*/  STS.U8 [R48+UR22+0x1300], R50 ;  /* 0x0013003230007988 */ /* 0x0001e80008000016 */
[----:B------:R0:W-:Y:S04]  /*2710*/  STS.U8 [R48+UR22+0x1500], R49 ;  /* 0x0015003130007988 */ /* 0x0001e80008000016 */
[----:B------:R0:W-:Y:S04]  /*2720*/  STS.U8 [R48+UR22+0x1700], R51 ;  /* 0x0017003330007988 */ /* 0x0001e80008000016 */
[----:B------:R0:W-:Y:S04]  /*2730*/  STS.U8 [R46+UR22+0x1800], R53 ;  /* 0x001800352e007988 */ /* 0x0001e80008000016 */
[----:B------:R0:W-:Y:S04]  /*2740*/  STS.U8 [R46+UR22+0x1900], R55 ;  /* 0x001900372e007988 */ /* 0x0001e80008000016 */
[----:B------:R0:W-:Y:S04]  /*2750*/  STS.U8 [R46+UR22+0x1a00], R57 ;  /* 0x001a00392e007988 */ /* 0x0001e80008000016 */
[----:B------:R0:W-:Y:S04]  /*2760*/  STS.U8 [R46+UR22+0x1b00], R59 ;  /* 0x001b003b2e007988 */ /* 0x0001e80008000016 */
[----:B------:R0:W-:Y:S01]  /*2770*/  STS.U8 [R46+UR22+0x1c00], R61 ;  /* 0x001c003d2e007988 */ /* 0x0001e20008000016 */
[----:B------:R-:W-:Y:S01]  /*2780*/  ULEA UR13, UR19, UR22, 0x3 ;  /* 0x00000016130d7291 */ /* 0x000fe2000f8e18ff */
[----:B------:R-:W-:-:S03]  /*2790*/  UMOV UR4, UR5 ;  /* 0x0000000500047c82 */ /* 0x000fc60008000000 */
[----:B------:R-:W-:Y:S01]  /*27a0*/  UIADD3 UR13, UPT, UPT, UR13, 0x2000, URZ ;  /* 0x000020000d0d7890 */ /* 0x000fe2000fffe0ff */
[----:B--2---:R0:W-:Y:S04]  /*27b0*/  STS.U8 [R46+UR22+0x1d00], R52 ;  /* 0x001d00342e007988 */ /* 0x0041e80008000016 */
[----:B---3--:R0:W-:Y:S04]  /*27c0*/  STS.U8 [R46+UR22+0x1e00], R60 ;  /* 0x001e003c2e007988 */ /* 0x0081e80008000016 */
[----:B----4-:R0:W-:Y:S01]  /*27d0*/  STS.U8 [R46+UR22+0x1f00], R58 ;  /* 0x001f003a2e007988 */ /* 0x0101e20008000016 */
[----:B------:R1:W-:Y:S06]  /*27e0*/  MEMBAR.ALL.CTA ;  /* 0x0000000000007992 */ /* 0x0003ec0000008000 */
[----:B-1----:R-:W1:Y:S02]  /*27f0*/  FENCE.VIEW.ASYNC.S ;  /* 0x00000000000073c6 */ /* 0x002e640000000000 */
[----:B-1----:R-:W-:Y:S06]  /*2800*/  BAR.SYNC.DEFER_BLOCKING 0x0 ;  /* 0x0000000000007b1d */ /* 0x002fec0000010000 */
[----:B------:R-:W-:Y:S05]  /*2810*/  BRA.U UP1, `(.L_x_9) ;  /* 0x00000001012c7547 */ /* 0x000fea000b800000 */
[----:B------:R-:W-:Y:S01]  /*2820*/  UMOV UR6, UR13 ;  /* 0x0000000d00067c82 */ /* 0x000fe20008000000 */
[----:B------:R-:W-:Y:S01]  /*2830*/  UMOV UR7, URZ ;  /* 0x000000ff00077c82 */ /* 0x000fe20008000000 */
[----:B------:R-:W-:Y:S01]  /*2840*/  UMOV UR9, 0x80004020 ;  /* 0x8000402000097882 */ /* 0x000fe20000000000 */
[----:B------:R-:W-:Y:S01]  /*2850*/  UMOV UR10, UR16 ;  /* 0x00000010000a7c82 */ /* 0x000fe20008000000 */
[----:B------:R-:W-:Y:S01]  /*2860*/  UMOV UR11, 0xc0004010 ;  /* 0xc0004010000b7882 */ /* 0x000fe20000000000 */
[----:B------:R-:W-:Y:S01]  /*2870*/  UMOV UR26, 0x0 ;  /* 0x00000000001a7882 */ /* 0x000fe20000000000 */
[----:B------:R-:W-:Y:S01]  /*2880*/  UMOV UR27, 0x4108490 ;  /* 0x04108490001b7882 */ /* 0x000fe20000000000 */
[----:B------:R-:W-:Y:S01]  /*2890*/  UMOV UR5, UR6 ;  /* 0x0000000600057c82 */ /* 0x000fe20008000000 */
[----:B------:R1:W-:Y:S01]  /*28a0*/  UTCQMMA gdesc[UR8], gdesc[UR10], tmem[UR23], tmem[UR26], idesc[UR27], UPT ;  /* 0x00ff1a0a080075ea */ /* 0x0003e2000b800317 */
[----:B------:R1:W-:Y:S01]  /*28b0*/  UTCBAR [UR5], URZ ;  /* 0x000000ff050073e9 */ /* 0x0003e200080000ff */
[----:B------:R-:W-:-:S02]  /*28c0*/  NOP ;  /* 0x0000000000007918 */ /* 0x000fc40000000000 */
.L_x_9:
[----:B------:R-:W-:Y:S01]  /*28d0*/  UIADD3 UR19, UPT, UPT, UR19, 0x1, URZ ;  /* 0x0000000113137890 */ /* 0x000fe2000fffe0ff */
[----:B------:R-:W-:Y:S01]  /*28e0*/  IMAD.U32 R30, RZ, RZ, UR4 ;  /* 0x00000004ff1e7e24 */ /* 0x000fe2000f8e00ff */
[----:B------:R-:W-:Y:S02]  /*28f0*/  UIADD3 UR17, UPT, UPT, UR17, -0x1, URZ ;  /* 0xffffffff11117890 */ /* 0x000fe4000fffe0ff */
[----:B------:R-:W-:Y:S02]  /*2900*/  UISETP.GT.AND UP2, UPT, UR19, 0x1, UPT ;  /* 0x000000011300788c */ /* 0x000fe4000bf44270 */
[----:B------:R-:W-:Y:S02]  /*2910*/  UIADD3 UR18, UPT, UPT, UR18, -0x20, URZ ;  /* 0xffffffe012127890 */ /* 0x000fe4000fffe0ff */
[----:B-1----:R-:W-:Y:S02]  /*2920*/  USEL UR5, URZ, 0x1, !UP2 ;  /* 0x00000001ff057887 */ /* 0x002fe4000d000000 */
[----:B------:R-:W-:-:S02]  /*2930*/  USEL UR19, UR19, URZ, !UP2 ;  /* 0x000000ff13137287 */ /* 0x000fc4000d000000 */
[----:B------:R-:W-:Y:S02]  /*2940*/  UISETP.NE.U32.AND UP2, UPT, UR17, URZ, UPT ;  /* 0x000000ff1100728c */ /* 0x000fe4000bf45070 */
[----:B------:R-:W-:-:S07]  /*2950*/  ULOP3.LUT UR5, UR4, UR5, URZ, 0x3c, !UPT ;  /* 0x0000000504057292 */ /* 0x000fce000f8e3cff */
[----:B------:R-:W-:Y:S05]  /*2960*/  BRA.U UP2, `(.L_x_10) ;  /* 0xfffffff502ac7547 */ /* 0x000fea000b83ffff */
.L_x_7:
[----:B------:R-:W-:Y:S01]  /*2970*/  UISETP.GE.AND UP1, UPT, UR28, 0x20, UPT ;  /* 0x000000201c00788c */ /* 0x000fe2000bf26270 */
[C---:B------:R-:W-:Y:S02]  /*2980*/  IMAD.SHL.U32 R4, R25.reuse, 0x20, RZ ;  /* 0x0000002019047824 */ /* 0x040fe400078e00ff */
[----:B------:R-:W-:-:S03]  /*2990*/  IMAD.SHL.U32 R27, R25, 0x10, RZ ;  /* 0x00000010191b7824 */ /* 0x000fc600078e00ff */
[----:B------:R-:W-:-:S03]  /*29a0*/  LOP3.LUT R20, R4, 0x300, RZ, 0xc0, !PT ;  /* 0x0000030004147812 */ /* 0x000fc600078ec0ff */
[----:B------:R-:W-:Y:S05]  /*29b0*/  BRA.U !UP1, `(.L_x_11) ;  /* 0x0000000109107547 */ /* 0x000fea000b800000 */
[----:B------:R-:W-:-:S06]  /*29c0*/  USHF.L.U32 UR4, UR4, 0x1f, URZ ;  /* 0x0000001f04047899 */ /* 0x000fcc00080006ff */
[----:B------:R-:W-:-:S04]  /*29d0*/  IMAD.U32 R4, RZ, RZ, UR4 ;  /* 0x00000004ff047e24 */ /* 0x000fc8000f8e00ff */
[----:B------:R-:W1:Y:S02]  /*29e0*/  SYNCS.PHASECHK.TRANS64.TRYWAIT P0, [UR13], R4 ;  /* 0x00000004ff0075a7 */ /* 0x000e64000800110d */
[----:B-1----:R-:W-:Y:S05]  /*29f0*/  @!P0 BRA `(.L_x_12) ;  /* 0x0000000c00cc8947 */ /* 0x002fea0003800000 */
.L_x_11:
[----:B------:R-:W-:Y:S01]  /*2a00*/  BAR.SYNC.DEFER_BLOCKING 0x0 ;  /* 0x0000000000007b1d */ /* 0x000fe20000010000 */
[C---:B------:R-:W-:Y:S01]  /*2a10*/  IMAD.SHL.U32 R22, R25.reuse, 0x40, RZ ;  /* 0x0000004019167824 */ /* 0x040fe200078e00ff */
[----:B------:R-:W-:Y:S01]  /*2a20*/  SHF.R.S32.HI R26, RZ, 0x5, R25 ;  /* 0x00000005ff1a7819 */ /* 0x000fe20000011419 */
[C---:B------:R-:W-:Y:S01]  /*2a30*/  IMAD.SHL.U32 R31, R25.reuse, 0x8, RZ ;  /* 0x00000008191f7824 */ /* 0x040fe200078e00ff */
[----:B------:R-:W-:Y:S02]  /*2a40*/  LOP3.LUT R29, R20, 0x70, R27, 0xf8, !PT ;  /* 0x00000070141d7812 */ /* 0x000fe400078ef81b */
[----:B------:R-:W-:Y:S01]  /*2a50*/  LOP3.LUT R24, R22, 0x400, RZ, 0xc0, !PT ;  /* 0x0000040016187812 */ /* 0x000fe200078ec0ff */
[----:B------:R-:W-:Y:S01]  /*2a60*/  IMAD.SHL.U32 R22, R25, 0x2, RZ ;  /* 0x0000000219167824 */ /* 0x000fe200078e00ff */
[----:B------:R-:W-:Y:S01]  /*2a70*/  SGXT R20, R26, 0x1 ;  /* 0x000000011a14781a */ /* 0x000fe20000000200 */
[----:B------:R-:W1:Y:S01]  /*2a80*/  LDCU UR4, c[0x0][0x3b4] ;  /* 0x00007680ff0477ac */ /* 0x000e620008000800 */
[----:B------:R-:W-:-:S02]  /*2a90*/  LOP3.LUT R27, R27, 0x30, RZ, 0xc0, !PT ;  /* 0x000000301b1b7812 */ /* 0x000fc400078ec0ff */
[----:B------:R-:W-:Y:S01]  /*2aa0*/  LOP3.LUT R22, R22, 0x80, RZ, 0xc0, !PT ;  /* 0x0000008016167812 */ /* 0x000fe200078ec0ff */
[----:B------:R-:W3:Y:S01]  /*2ab0*/  LDCU.128 UR8, c[0x0][0x390] ;  /* 0x00007200ff0877ac */ /* 0x000ee20008000c00 */
[----:B------:R-:W-:Y:S02]  /*2ac0*/  LOP3.LUT R29, R29, 0x840, R20, 0x78, !PT ;  /* 0x000008401d1d7812 */ /* 0x000fe400078e7814 */
[----:B------:R-:W-:Y:S01]  /*2ad0*/  IADD3 R26, PT, PT, R27, UR22, R24 ;  /* 0x000000161b1a7c10 */ /* 0x000fe2000fffe018 */
[----:B------:R-:W-:Y:S01]  /*2ae0*/  VIADD R27, R22, UR22 ;  /* 0x00000016161b7c36 */ /* 0x000fe20008000000 */
[C---:B------:R-:W-:Y:S02]  /*2af0*/  LOP3.LUT R20, R25.reuse, 0x80, RZ, 0xc0, !PT ;  /* 0x0000008019147812 */ /* 0x040fe400078ec0ff */
[----:B------:R-:W-:Y:S02]  /*2b00*/  SHF.R.S32.HI R28, RZ, 0x2, R25 ;  /* 0x00000002ff1c7819 */ /* 0x000fe40000011419 */
[----:B------:R-:W-:Y:S01]  /*2b10*/  LOP3.LUT R33, R25, 0xe0, RZ, 0xc0, !PT ;  /* 0x000000e019217812 */ /* 0x000fe200078ec0ff */
[----:B------:R-:W-:Y:S01]  /*2b20*/  IMAD R22, R20, 0x8, R27 ;  /* 0x0000000814167824 */ /* 0x000fe200078e021b */
[----:B------:R-:W4:Y:S02]  /*2b30*/  @!P3 SYNCS.CCTL.IV [UR22+0x2000] ;  /* 0x00200000ff00b9b1 */ /* 0x000f240008000016 */
[----:B----4-:R-:W-:Y:S01]  /*2b40*/  BAR.SYNC.DEFER_BLOCKING 0x0 ;  /* 0x0000000000007b1d */ /* 0x010fe20000010000 */
[----:B------:R-:W-:Y:S01]  /*2b50*/  SGXT R24, R28, 0x1 ;  /* 0x000000011c18781a */ /* 0x000fe20000000200 */
[----:B------:R-:W-:Y:S01]  /*2b60*/  IMAD.IADD R22, R29, 0x1, R22 ;  /* 0x000000011d167824 */ /* 0x000fe200078e0216 */
[----:B------:R-:W-:Y:S01]  /*2b70*/  LEA.HI R25, R25, R0, RZ, 0x1a ;  /* 0x0000000019197211 */ /* 0x000fe200078fd0ff */
[----:B------:R-:W-:Y:S01]  /*2b80*/  IMAD R20, R33, 0x4, R26 ;  /* 0x0000000421147824 */ /* 0x000fe200078e021a */
[----:B------:R-:W-:-:S02]  /*2b90*/  LOP3.LUT R24, R24, 0x840, RZ, 0xc0, !PT ;  /* 0x0000084018187812 */ /* 0x000fc400078ec0ff */
[----:B------:R-:W-:Y:S01]  /*2ba0*/  LOP3.LUT R33, R0, 0x14, R23, 0xfe, !PT ;  /* 0x0000001400217812 */ /* 0x000fe200078efe17 */
[----:B------:R-:W-:Y:S01]  /*2bb0*/  LDTM.16dp32bit_t0_t15.x16 R4, tmem[UR12] ;  /* 0x0000000c000479ee */ /* 0x000fe20008a00000 */
[----:B------:R-:W4:Y:S01]  /*2bc0*/  LDTM.16dp32bit_t16_t31.x16 R4, tmem[UR12+0x10] ;  /* 0x0000100c000479ee */ /* 0x000f220008a20000 */
[----:B------:R-:W-:Y:S02]  /*2bd0*/  LOP3.LUT R27, R24, 0x40, R31, 0x78, !PT ;  /* 0x00000040181b7812 */ /* 0x000fe400078e781f */
[C-C-:B------:R-:W-:Y:S02]  /*2be0*/  LOP3.LUT R31, R0.reuse, 0x18, R23.reuse, 0xfe, !PT ;  /* 0x00000018001f7812 */ /* 0x140fe400078efe17 */
[----:B------:R-:W-:Y:S02]  /*2bf0*/  LOP3.LUT R35, R0, 0x10, R23, 0xfe, !PT ;  /* 0x0000001000237812 */ /* 0x000fe400078efe17 */
[----:B---3--:R-:W-:Y:S01]  /*2c00*/  ISETP.GE.AND P0, PT, R2, UR10, PT ;  /* 0x0000000a02007c0c */ /* 0x008fe2000bf06270 */
[----:B------:R-:W3:Y:S01]  /*2c10*/  @!P3 SYNCS.CCTL.IV [UR22+0x2008] ;  /* 0x00200800ff00b9b1 */ /* 0x000ee20008000016 */
[----:B------:R-:W-:Y:S01]  /*2c20*/  NOP ;  /* 0x0000000000007918 */ /* 0x000fe20000000000 */
[----:B----4-:R-:W-:-:S02]  /*2c30*/  F2FP.SATFINITE.E5M2.F32.PACK_AB_MERGE_C R4, R5, R4, RZ ;  /* 0x000000040504723e */ /* 0x010fc400048060ff */
[----:B------:R-:W-:Y:S02]  /*2c40*/  F2FP.SATFINITE.E5M2.F32.PACK_AB_MERGE_C R8, R9, R8, RZ ;  /* 0x000000080908723e */ /* 0x000fe400048060ff */
[----:B------:R-:W-:Y:S02]  /*2c50*/  F2FP.SATFINITE.E5M2.F32.PACK_AB_MERGE_C R12, R13, R12, RZ ;  /* 0x0000000c0d0c723e */ /* 0x000fe400048060ff */
[----:B------:R-:W-:Y:S02]  /*2c60*/  F2FP.SATFINITE.E5M2.F32.PACK_AB_MERGE_C R6, R7, R6, RZ ;  /* 0x000000060706723e */ /* 0x000fe400048060ff */
[----:B------:R-:W-:Y:S02]  /*2c70*/  F2FP.SATFINITE.E5M2.F32.PACK_AB_MERGE_C R10, R11, R10, RZ ;  /* 0x0000000a0b0a723e */ /* 0x000fe400048060ff */
[----:B------:R-:W-:Y:S02]  /*2c80*/  F2FP.SATFINITE.E5M2.F32.PACK_AB_MERGE_C R14, R15, R14, RZ ;  /* 0x0000000e0f0e723e */ /* 0x000fe400048060ff */
[----:B------:R-:W-:-:S02]  /*2c90*/  LOP3.LUT R9, R4, 0xffff, RZ, 0xc0, !PT ;  /* 0x0000ffff04097812 */ /* 0x000fc400078ec0ff */
[----:B------:R-:W-:Y:S02]  /*2ca0*/  LOP3.LUT R15, R12, 0xffff, RZ, 0xc0, !PT ;  /* 0x0000ffff0c0f7812 */ /* 0x000fe400078ec0ff */
[----:B------:R-:W-:Y:S01]  /*2cb0*/  LOP3.LUT R8, R8, 0xffff, RZ, 0xc0, !PT ;  /* 0x0000ffff08087812 */ /* 0x000fe200078ec0ff */
[----:B------:R-:W4:Y:S01]  /*2cc0*/  LDC R12, c[0x0][0x3b8] ;  /* 0x0000ee00ff0c7b82 */ /* 0x000f220000000800 */
[----:B------:R-:W-:Y:S02]  /*2cd0*/  LOP3.LUT R13, R6, 0xffff, RZ, 0xc0, !PT ;  /* 0x0000ffff060d7812 */ /* 0x000fe400078ec0ff */
[----:B------:R-:W-:Y:S02]  /*2ce0*/  LOP3.LUT R29, R14, 0xffff, RZ, 0xc0, !PT ;  /* 0x0000ffff0e1d7812 */ /* 0x000fe400078ec0ff */
[----:B------:R-:W-:Y:S02]  /*2cf0*/  LOP3.LUT R10, R10, 0xffff, RZ, 0xc0, !PT ;  /* 0x0000ffff0a0a7812 */ /* 0x000fe400078ec0ff */
[----:B------:R-:W-:-:S02]  /*2d00*/  PRMT R4, R15, 0x3340, R0 ;  /* 0x000033400f047816 */ /* 0x000fc40000000000 */
[----:B------:R-:W-:Y:S02]  /*2d10*/  PRMT R5, R9, 0x3340, R8 ;  /* 0x0000334009057816 */ /* 0x000fe40000000008 */
[----:B------:R-:W-:Y:S02]  /*2d20*/  PRMT R6, R29, 0x3340, R0 ;  /* 0x000033401d067816 */ /* 0x000fe40000000000 */
[----:B------:R-:W-:Y:S02]  /*2d30*/  PRMT R7, R13, 0x3340, R10 ;  /* 0x000033400d077816 */ /* 0x000fe4000000000a */
[----:B------:R-:W-:Y:S02]  /*2d40*/  F2FP.SATFINITE.E5M2.F32.PACK_AB_MERGE_C R16, R17, R16, RZ ;  /* 0x000000101110723e */ /* 0x000fe400048060ff */
[----:B------:R-:W-:Y:S02]  /*2d50*/  PRMT R11, R5, 0x5410, R4 ;  /* 0x00005410050b7816 */ /* 0x000fe40000000004 */
[----:B------:R-:W-:-:S02]  /*2d60*/  PRMT R17, R7, 0x5410, R6 ;  /* 0x0000541007117816 */ /* 0x000fc40000000006 */
[----:B------:R-:W-:Y:S02]  /*2d70*/  SHF.R.U32.HI R4, RZ, 0x8, R9 ;  /* 0x00000008ff047819 */ /* 0x000fe40000011609 */
[----:B------:R-:W-:Y:S02]  /*2d80*/  SHF.R.U32.HI R6, RZ, 0x8, R8 ;  /* 0x00000008ff067819 */ /* 0x000fe40000011608 */
[----:B------:R-:W-:Y:S02]  /*2d90*/  SHF.R.U32.HI R5, RZ, 0x8, R13 ;  /* 0x00000008ff057819 */ /* 0x000fe4000001160d */
[----:B------:R-:W-:Y:S02]  /*2da0*/  SHF.R.U32.HI R7, RZ, 0x8, R10 ;  /* 0x00000008ff077819 */ /* 0x000fe4000001160a */
[----:B------:R-:W-:Y:S02]  /*2db0*/  SHF.R.U32.HI R8, RZ, 0x8, R15 ;  /* 0x00000008ff087819 */ /* 0x000fe4000001160f */
[----:B------:R-:W-:Y:S01]  /*2dc0*/  SHF.R.U32.HI R9, RZ, 0x8, R29 ;  /* 0x00000008ff097819 */ /* 0x000fe2000001161d */
[----:B------:R-:W-:Y:S01]  /*2dd0*/  IMAD.IADD R29, R3, 0x1, R0 ;  /* 0x00000001031d7824 */ /* 0x000fe200078e0200 */
[----:B------:R-:W-:-:S02]  /*2de0*/  LOP3.LUT R15, R4, 0xffff, RZ, 0xc0, !PT ;  /* 0x0000ffff040f7812 */ /* 0x000fc400078ec0ff */
[----:B------:R-:W-:Y:S02]  /*2df0*/  LOP3.LUT R4, R5, 0xffff, RZ, 0xc0, !PT ;  /* 0x0000ffff05047812 */ /* 0x000fe400078ec0ff */
[----:B------:R-:W-:Y:S02]  /*2e00*/  LOP3.LUT R7, R7, 0xffff, RZ, 0xc0, !PT ;  /* 0x0000ffff07077812 */ /* 0x000fe400078ec0ff */
[----:B------:R-:W-:Y:S02]  /*2e10*/  LOP3.LUT R6, R6, 0xffff, RZ, 0xc0, !PT ;  /* 0x0000ffff06067812 */ /* 0x000fe400078ec0ff */
[----:B------:R-:W-:Y:S02]  /*2e20*/  LOP3.LUT R13, R8, 0xffff, RZ, 0xc0, !PT ;  /* 0x0000ffff080d7812 */ /* 0x000fe400078ec0ff */
[----:B------:R-:W-:Y:S02]  /*2e30*/  LOP3.LUT R9, R9, 0xffff, RZ, 0xc0, !PT ;  /* 0x0000ffff09097812 */ /* 0x000fe400078ec0ff */
[----:B------:R-:W-:-:S02]  /*2e40*/  PRMT R7, R4, 0x3340, R7 ;  /* 0x0000334004077816 */ /* 0x000fc40000000007 */
[----:B------:R-:W-:Y:S01]  /*2e50*/  F2FP.SATFINITE.E5M2.F32.PACK_AB_MERGE_C R18, R19, R18, RZ ;  /* 0x000000121312723e */ /* 0x000fe200048060ff */
[----:B----4-:R-:W-:Y:S01]  /*2e60*/  IMAD R19, R35, R12, RZ ;  /* 0x0000000c23137224 */ /* 0x010fe200078e02ff */
[----:B------:R-:W-:Y:S02]  /*2e70*/  PRMT R6, R15, 0x3340, R6 ;  /* 0x000033400f067816 */ /* 0x000fe40000000006 */
[--C-:B------:R-:W-:Y:S02]  /*2e80*/  PRMT R13, R13, 0x3340, R0.reuse ;  /* 0x000033400d0d7816 */ /* 0x100fe40000000000 */
[----:B------:R-:W-:Y:S02]  /*2e90*/  PRMT R4, R9, 0x3340, R0 ;  /* 0x0000334009047816 */ /* 0x000fe40000000000 */
[----:B------:R-:W-:Y:S02]  /*2ea0*/  LOP3.LUT R16, R16, 0xffff, RZ, 0xc0, !PT ;  /* 0x0000ffff10107812 */ /* 0x000fe400078ec0ff */
[----:B------:R-:W-:-:S02]  /*2eb0*/  PRMT R9, R6, 0x5410, R13 ;  /* 0x0000541006097816 */ /* 0x000fc4000000000d */
[----:B------:R-:W-:Y:S02]  /*2ec0*/  LOP3.LUT R18, R18, 0xffff, RZ, 0xc0, !PT ;  /* 0x0000ffff12127812 */ /* 0x000fe400078ec0ff */
[----:B------:R-:W-:Y:S01]  /*2ed0*/  PRMT R7, R7, 0x5410, R4 ;  /* 0x0000541007077816 */ /* 0x000fe20000000004 */
[----:B------:R-:W-:Y:S01]  /*2ee0*/  IMAD.IADD R4, R27, 0x1, R20 ;  /* 0x000000011b047824 */ /* 0x000fe200078e0214 */
[--C-:B------:R-:W-:Y:S02]  /*2ef0*/  PRMT R8, R11, 0x4210, R16.reuse ;  /* 0x000042100b087816 */ /* 0x100fe40000000010 */
[----:B------:R-:W-:Y:S02]  /*2f00*/  PRMT R9, R9, 0x5210, R16 ;  /* 0x0000521009097816 */ /* 0x000fe40000000010 */
[----:B------:R-:W-:Y:S01]  /*2f10*/  PRMT R10, R17, 0x4210, R18 ;  /* 0x00004210110a7816 */ /* 0x000fe20000000012 */
[----:B------:R-:W-:Y:S01]  /*2f20*/  IMAD.IADD R17, R21, 0x1, R0 ;  /* 0x0000000115117824 */ /* 0x000fe200078e0200 */
[----:B------:R-:W-:-:S02]  /*2f30*/  PRMT R11, R7, 0x5210, R18 ;  /* 0x00005210070b7816 */ /* 0x000fc40000000012 */
[C---:B------:R-:W-:Y:S02]  /*2f40*/  LOP3.LUT R3, R0.reuse, R23, RZ, 0xfc, !PT ;  /* 0x0000001700037212 */ /* 0x040fe400078efcff */
[C-C-:B------:R-:W-:Y:S01]  /*2f50*/  LOP3.LUT R15, R0.reuse, 0x8, R23.reuse, 0xfe, !PT ;  /* 0x00000008000f7812 */ /* 0x140fe200078efe17 */
[----:B---3--:R3:W-:Y:S01]  /*2f60*/  STSM.16.M88.4 [R22], R8 ;  /* 0x0000000816007844 */ /* 0x0087e20000000200 */
[----:B------:R-:W-:Y:S01]  /*2f70*/  BAR.SYNC.DEFER_BLOCKING 0x0 ;  /* 0x0000000000007b1d */ /* 0x000fe20000010000 */
[C---:B------:R-:W-:Y:S01]  /*2f80*/  IMAD R13, R3.reuse, R12, RZ ;  /* 0x0000000c030d7224 */ /* 0x040fe200078e02ff */
[C---:B------:R-:W-:Y:S02]  /*2f90*/  ISETP.LT.AND P3, PT, R3.reuse, UR11, !P0 ;  /* 0x0000000b03007c0c */ /* 0x040fe4000c761270 */
[----:B---3--:R-:W-:Y:S01]  /*2fa0*/  LOP3.LUT R11, R0, 0x4, R23, 0xfe, !PT ;  /* 0x00000004000b7812 */ /* 0x008fe200078efe17 */
[----:B-1----:R-:W-:Y:S01]  /*2fb0*/  IMAD R0, R2, UR4, RZ ;  /* 0x0000000402007c24 */ /* 0x002fe2000f8e02ff */
[----:B------:R-:W-:-:S02]  /*2fc0*/  LOP3.LUT R9, R3, 0x38, RZ, 0xfc, !PT ;  /* 0x0000003803097812 */ /* 0x000fc400078efcff */
[C---:B------:R-:W-:Y:S01]  /*2fd0*/  ISETP.LT.AND P4, PT, R11.reuse, UR11, !P0 ;  /* 0x0000000b0b007c0c */ /* 0x040fe2000c781270 */
[----:B------:R-:W-:Y:S01]  /*2fe0*/  IMAD R11, R11, R12, RZ ;  /* 0x0000000c0b0b7224 */ /* 0x000fe200078e02ff */
[C---:B------:R-:W-:Y:S02]  /*2ff0*/  IADD3 R2, P1, PT, R0.reuse, UR8, RZ ;  /* 0x0000000800027c10 */ /* 0x040fe4000ff3e0ff */
[----:B------:R-:W-:Y:S02]  /*3000*/  LOP3.LUT R10, R3, 0x34, RZ, 0xfc, !PT ;  /* 0x00000034030a7812 */ /* 0x000fe400078efcff */
[----:B------:R-:W-:Y:S01]  /*3010*/  LEA.HI.X.SX32 R0, R0, UR9, 0x1, P1 ;  /* 0x0000000900007c11 */ /* 0x000fe200088f0eff */
[----:B------:R-:W1:Y:S01]  /*3020*/  LDSM.16.M88.4 R4, [R4] ;  /* 0x000000000404783b */ /* 0x000e620000000200 */
[----:B------:R-:W-:Y:S02]  /*3030*/  IADD3 R8, P6, PT, R13, R2, RZ ;  /* 0x000000020d087210 */ /* 0x000fe40007fde0ff */
[----:B------:R-:W-:-:S02]  /*3040*/  ISETP.LT.AND P1, PT, R9, UR11, !P0 ;  /* 0x0000000b09007c0c */ /* 0x000fc4000c721270 */
[----:B------:R-:W-:Y:S02]  /*3050*/  ISETP.LT.AND P2, PT, R10, UR11, !P0 ;  /* 0x0000000b0a007c0c */ /* 0x000fe4000c741270 */
[----:B------:R-:W-:Y:S02]  /*3060*/  IADD3 R10, P5, PT, R11, R2, RZ ;  /* 0x000000020b0a7210 */ /* 0x000fe40007fbe0ff */
[----:B------:R-:W-:Y:S01]  /*3070*/  LEA.HI.X.SX32 R9, R13, R0, 0x1, P6 ;  /* 0x000000000d097211 */ /* 0x000fe200030f0eff */
[----:B------:R-:W-:Y:S01]  /*3080*/  IMAD R13, R12, 0x20, R13 ;  /* 0x000000200c0d7824 */ /* 0x000fe200078e020d */
[C---:B------:R-:W-:Y:S01]  /*3090*/  ISETP.LT.AND P6, PT, R15.reuse, UR11, !P0 ;  /* 0x0000000b0f007c0c */ /* 0x040fe2000c7c1270 */
[----:B------:R-:W-:Y:S01]  /*30a0*/  IMAD R15, R15, R12, RZ ;  /* 0x0000000c0f0f7224 */ /* 0x000fe200078e02ff */
[----:B------:R-:W-:Y:S02]  /*30b0*/  LEA.HI.X.SX32 R11, R11, R0, 0x1, P5 ;  /* 0x000000000b0b7211 */ /* 0x000fe400028f0eff */
[----:B-1----:R-:W-:-:S02]  /*30c0*/  PRMT R21, R4, 0x7770, RZ ;  /* 0x0000777004157816 */ /* 0x002fc400000000ff */
[C---:B------:R-:W-:Y:S02]  /*30d0*/  PRMT R23, R4.reuse, 0x7771, RZ ;  /* 0x0000777104177816 */ /* 0x040fe400000000ff */
[----:B------:R-:W-:Y:S01]  /*30e0*/  PRMT R27, R4, 0x7772, RZ ;  /* 0x00007772041b7816 */ /* 0x000fe200000000ff */
[----:B------:R1:W-:Y:S01]  /*30f0*/  @P3 STG.E.U8 desc[UR20][R8.64], R21 ;  /* 0x0000001508003986 */ /* 0x0003e2000c101114 */
[----:B------:R-:W-:-:S03]  /*3100*/  IADD3 R14, P3, PT, R15, R2, RZ ;  /* 0x000000020f0e7210 */ /* 0x000fc60007f7e0ff */
[----:B------:R3:W-:Y:S01]  /*3110*/  @P4 STG.E.U8 desc[UR20][R10.64], R23 ;  /* 0x000000170a004986 */ /* 0x0007e2000c101114 */
[C---:B------:R-:W-:Y:S01]  /*3120*/  ISETP.LT.AND P4, PT, R17.reuse, UR11, !P0 ;  /* 0x0000000b11007c0c */ /* 0x040fe2000c781270 */
[----:B------:R-:W-:Y:S01]  /*3130*/  IMAD R17, R17, R12, RZ ;  /* 0x0000000c11117224 */ /* 0x000fe200078e02ff */
[----:B------:R-:W-:Y:S02]  /*3140*/  LEA.HI.X.SX32 R15, R15, R0, 0x1, P3 ;  /* 0x000000000f0f7211 */ /* 0x000fe400018f0eff */
[----:B------:R-:W-:Y:S02]  /*3150*/  ISETP.LT.AND P3, PT, R35, UR11, !P0 ;  /* 0x0000000b23007c0c */ /* 0x000fe4000c761270 */
[-C--:B------:R-:W-:Y:S01]  /*3160*/  IADD3 R16, P5, PT, R17, R2.reuse, RZ ;  /* 0x0000000211107210 */ /* 0x080fe20007fbe0ff */
[----:B------:R4:W-:Y:S01]  /*3170*/  @P6 STG.E.U8 desc[UR20][R14.64], R27 ;  /* 0x0000001b0e006986 */ /* 0x0009e2000c101114 */
[----:B-1----:R-:W-:Y:S02]  /*3180*/  IADD3 R8, P6, PT, R19, R2, RZ ;  /* 0x0000000213087210 */ /* 0x002fe40007fde0ff */
[----:B------:R-:W-:Y:S01]  /*3190*/  LEA.HI.X.SX32 R17, R17, R0, 0x1, P5 ;  /* 0x0000000011117211 */ /* 0x000fe200028f0eff */
[----:B---3--:R-:W-:Y:S01]  /*31a0*/  IMAD R11, R33, R12, RZ ;  /* 0x0000000c210b7224 */ /* 0x008fe200078e02ff */
[----:B------:R-:W-:-:S02]  /*31b0*/  PRMT R21, R4, 0x7773, RZ ;  /* 0x0000777304157816 */ /* 0x000fc400000000ff */
[----:B------:R-:W-:Y:S01]  /*31c0*/  LEA.HI.X.SX32 R9, R19, R0, 0x1, P6 ;  /* 0x0000000013097211 */ /* 0x000fe200030f0eff */
[-C--:B------:R-:W-:Y:S01]  /*31d0*/  IMAD R19, R29, R12.reuse, RZ ;  /* 0x0000000c1d137224 */ /* 0x080fe200078e02ff */
[----:B------:R-:W-:Y:S01]  /*31e0*/  PRMT R23, R5, 0x7770, RZ ;  /* 0x0000777005177816 */ /* 0x000fe200000000ff */
[----:B------:R1:W-:Y:S01]  /*31f0*/  @P4 STG.E.U8 desc[UR20][R16.64], R21 ;  /* 0x0000001510004986 */ /* 0x0003e2000c101114 */
[----:B------:R-:W-:Y:S01]  /*3200*/  ISETP.LT.AND P5, PT, R33, UR11, !P0 ;  /* 0x0000000b21007c0c */ /* 0x000fe2000c7a1270 */
[C---:B----4-:R-:W-:Y:S01]  /*3210*/  IMAD R15, R31.reuse, R12, RZ ;  /* 0x0000000c1f0f7224 */ /* 0x050fe200078e02ff */
[----:B------:R-:W-:Y:S01]  /*3220*/  ISETP.LT.AND P4, PT, R31, UR11, !P0 ;  /* 0x0000000b1f007c0c */ /* 0x000fe2000c781270 */
[----:B------:R3:W-:Y:S01]  /*3230*/  @P3 STG.E.U8 desc[UR20][R8.64], R23 ;  /* 0x0000001708003986 */ /* 0x0007e2000c101114 */
[----:B------:R-:W-:Y:S02]  /*3240*/  IADD3 R10, P3, PT, R11, R2, RZ ;  /* 0x000000020b0a7210 */ /* 0x000fe40007f7e0ff */
[----:B------:R-:W-:-:S02]  /*3250*/  PRMT R27, R5, 0x7771, RZ ;  /* 0x00007771051b7816 */ /* 0x000fc400000000ff */
[----:B------:R-:W-:Y:S02]  /*3260*/  LEA.HI.X.SX32 R11, R11, R0, 0x1, P3 ;  /* 0x000000000b0b7211 */ /* 0x000fe400018f0eff */
[----:B------:R-:W-:Y:S01]  /*3270*/  IADD3 R14, P6, PT, R15, R2, RZ ;  /* 0x000000020f0e7210 */ /* 0x000fe20007fde0ff */
[----:B-1----:R-:W-:Y:S01]  /*3280*/  IMAD R17, R12, 0x4, R13 ;  /* 0x000000040c117824 */ /* 0x002fe200078e020d */
[----:B------:R-:W-:Y:S01]  /*3290*/  LOP3.LUT R4, R3, 0x20, RZ, 0xfc, !PT ;  /* 0x0000002003047812 */ /* 0x000fe200078efcff */
[----:B------:R1:W-:Y:S01]  /*32a0*/  @P5 STG.E.U8 desc[UR20][R10.64], R27 ;  /* 0x0000001b0a005986 */ /* 0x0003e2000c101114 */
[----:B------:R-:W-:Y:S02]  /*32b0*/  ISETP.LT.AND P3, PT, R29, UR11, !P0 ;  /* 0x0000000b1d007c0c */ /* 0x000fe4000c761270 */
[----:B------:R-:W-:Y:S02]  /*32c0*/  LEA.HI.X.SX32 R15, R15, R0, 0x1, P6 ;  /* 0x000000000f0f7211 */ /* 0x000fe400030f0eff */
[----:B---3--:R-:W-:-:S02]  /*32d0*/  IADD3 R8, P6, PT, R19, R2, RZ ;  /* 0x0000000213087210 */ /* 0x008fc40007fde0ff */
[----:B------:R-:W-:Y:S02]  /*32e0*/  PRMT R21, R5, 0x7772, RZ ;  /* 0x0000777205157816 */ /* 0x000fe400000000ff */
[----:B------:R-:W-:Y:S02]  /*32f0*/  ISETP.LT.AND P5, PT, R4, UR11, !P0 ;  /* 0x0000000b04007c0c */ /* 0x000fe4000c7a1270 */
[----:B------:R-:W-:Y:S01]  /*3300*/  LOP3.LUT R4, R3, 0x24, RZ, 0xfc, !PT ;  /* 0x0000002403047812 */ /* 0x000fe200078efcff */
[----:B------:R3:W-:Y:S01]  /*3310*/  @P4 STG.E.U8 desc[UR20][R14.64], R21 ;  /* 0x000000150e004986 */ /* 0x0007e2000c101114 */
[----:B------:R-:W-:Y:S01]  /*3320*/  LEA.HI.X.SX32 R9, R19, R0, 0x1, P6 ;  /* 0x0000000013097211 */ /* 0x000fe200030f0eff */
[----:B-1----:R-:W-:Y:S01]  /*3330*/  VIADD R27, R25, 0x2c ;  /* 0x0000002c191b7836 */ /* 0x002fe20000000000 */
[----:B------:R-:W-:Y:S01]  /*3340*/  PRMT R19, R5, 0x7773, RZ ;  /* 0x0000777305137816 */ /* 0x000fe200000000ff */
[----:B------:R-:W-:Y:S01]  /*3350*/  VIADD R25, R25, 0x3c ;  /* 0x0000003c19197836 */ /* 0x000fe20000000000 */
[----:B------:R-:W-:-:S02]  /*3360*/  ISETP.LT.AND P4, PT, R4, UR11, !P0 ;  /* 0x0000000b04007c0c */ /* 0x000fc4000c781270 */
[----:B------:R-:W-:Y:S01]  /*3370*/  IADD3 R4, P6, PT, R13, R2, RZ ;  /* 0x000000020d047210 */ /* 0x000fe20007fde0ff */
[----:B------:R1:W-:Y:S01]  /*3380*/  @P3 STG.E.U8 desc[UR20][R8.64], R19 ;  /* 0x0000001308003986 */ /* 0x0003e2000c101114 */
[----:B------:R-:W-:Y:S02]  /*3390*/  LOP3.LUT R10, R3, 0x30, RZ, 0xfc, !PT ;  /* 0x00000030030a7812 */ /* 0x000fe400078efcff */
[----:B------:R-:W-:Y:S02]  /*33a0*/  LEA.HI.X.SX32 R5, R13, R0, 0x1, P6 ;  /* 0x000000000d057211 */ /* 0x000fe400030f0eff */
[----:B------:R-:W-:Y:S02]  /*33b0*/  ISETP.LT.AND P3, PT, R10, UR11, !P0 ;  /* 0x0000000b0a007c0c */ /* 0x000fe4000c761270 */
[----:B------:R-:W-:Y:S02]  /*33c0*/  IADD3 R10, P6, PT, R17, R2, RZ ;  /* 0x00000002110a7210 */ /* 0x000fe40007fde0ff */
[----:B------:R-:W-:-:S02]  /*33d0*/  PRMT R23, R6, 0x7770, RZ ;  /* 0x0000777006177816 */ /* 0x000fc400000000ff */
[----:B------:R-:W-:Y:S01]  /*33e0*/  LOP3.LUT R13, R3, 0x28, RZ, 0xfc, !PT ;  /* 0x00000028030d7812 */ /* 0x000fe200078efcff */
[----:B------:R-:W-:Y:S01]  /*33f0*/  IMAD R3, R27, R12, RZ ;  /* 0x0000000c1b037224 */ /* 0x000fe200078e02ff */
[----:B------:R-:W-:Y:S01]  /*3400*/  LEA.HI.X.SX32 R11, R17, R0, 0x1, P6 ;  /* 0x00000000110b7211 */ /* 0x000fe200030f0eff */
[----:B------:R-:W-:Y:S01]  /*3410*/  IMAD R17, R12, 0x4, R17 ;  /* 0x000000040c117824 */ /* 0x000fe200078e0211 */
[----:B------:R4:W-:Y:S01]  /*3420*/  @P5 STG.E.U8 desc[UR20][R4.64], R23 ;  /* 0x0000001704005986 */ /* 0x0009e2000c101114 */
[----:B---3--:R-:W-:Y:S02]  /*3430*/  PRMT R21, R6, 0x7771, RZ ;  /* 0x0000777106157816 */ /* 0x008fe400000000ff */
[----:B------:R-:W-:Y:S01]  /*3440*/  ISETP.LT.AND P5, PT, R13, UR11, !P0 ;  /* 0x0000000b0d007c0c */ /* 0x000fe2000c7a1270 */
[C---:B------:R-:W-:Y:S01]  /*3450*/  IMAD R13, R12.reuse, 0x8, R17 ;  /* 0x000000080c0d7824 */ /* 0x040fe200078e0211 */
[-C--:B------:R-:W-:Y:S01]  /*3460*/  IADD3 R14, P6, PT, R3, R2.reuse, RZ ;  /* 0x00000002030e7210 */ /* 0x080fe20007fde0ff */
[----:B------:R3:W-:Y:S01]  /*3470*/  @P4 STG.E.U8 desc[UR20][R10.64], R21 ;  /* 0x000000150a004986 */ /* 0x0007e2000c101114 */
[----:B-1----:R-:W-:Y:S01]  /*3480*/  IADD3 R8, P4, PT, R17, R2, RZ ;  /* 0x0000000211087210 */ /* 0x002fe20007f9e0ff */
[----:B------:R-:W-:Y:S01]  /*3490*/  IMAD R19, R12, 0x4, R13 ;  /* 0x000000040c137824 */ /* 0x000fe200078e020d */
[----:B------:R-:W-:-:S02]  /*34a0*/  LEA.HI.X.SX32 R15, R3, R0, 0x1, P6 ;  /* 0x00000000030f7211 */ /* 0x000fc400030f0eff */
[----:B------:R-:W-:Y:S01]  /*34b0*/  LEA.HI.X.SX32 R9, R17, R0, 0x1, P4 ;  /* 0x0000000011097211 */ /* 0x000fe200020f0eff */
[----:B------:R-:W-:Y:S01]  /*34c0*/  IMAD R3, R12, 0x4, R19 ;  /* 0x000000040c037824 */ /* 0x000fe200078e0213 */
[-C--:B------:R-:W-:Y:S02]  /*34d0*/  IADD3 R16, P4, PT, R19, R2.reuse, RZ ;  /* 0x0000000213107210 */ /* 0x080fe40007f9e0ff */
[----:B----4-:R-:W-:Y:S02]  /*34e0*/  IADD3 R4, P6, PT, R13, R2, RZ ;  /* 0x000000020d047210 */ /* 0x010fe40007fde0ff */
[----:B------:R-:W-:Y:S01]  /*34f0*/  LEA.HI.X.SX32 R17, R19, R0, 0x1, P4 ;  /* 0x0000000013117211 */ /* 0x000fe200020f0eff */
[----:B---3--:R-:W-:Y:S01]  /*3500*/  IMAD R21, R25, R12, RZ ;  /* 0x0000000c19157224 */ /* 0x008fe200078e02ff */
[----:B------:R-:W-:Y:S02]  /*3510*/  ISETP.LT.AND P4, PT, R27, UR11, !P0 ;  /* 0x0000000b1b007c0c */ /* 0x000fe4000c781270 */
[----:B------:R-:W-:-:S02]  /*3520*/  LEA.HI.X.SX32 R5, R13, R0, 0x1, P6 ;  /* 0x000000000d057211 */ /* 0x000fc400030f0eff */
[----:B------:R-:W-:Y:S02]  /*3530*/  IADD3 R10, P6, PT, R3, R2, RZ ;  /* 0x00000002030a7210 */ /* 0x000fe40007fde0ff */
[----:B------:R-:W-:Y:S02]  /*3540*/  ISETP.LT.AND P0, PT, R25, UR11, !P0 ;  /* 0x0000000b19007c0c */ /* 0x000fe4000c701270 */
[----:B------:R-:W-:Y:S02]  /*3550*/  LEA.HI.X.SX32 R11, R3, R0, 0x1, P6 ;  /* 0x00000000030b7211 */ /* 0x000fe400030f0eff */
[C---:B------:R-:W-:Y:S02]  /*3560*/  PRMT R13, R6.reuse, 0x7772, RZ ;  /* 0x00007772060d7816 */ /* 0x040fe400000000ff */
[----:B------:R-:W-:Y:S02]  /*3570*/  IADD3 R2, P6, PT, R21, R2, RZ ;  /* 0x0000000215027210 */ /* 0x000fe40007fde0ff */
[----:B------:R-:W-:Y:S01]  /*3580*/  PRMT R19, R6, 0x7773, RZ ;  /* 0x0000777306137816 */ /* 0x000fe200000000ff */
[----:B------:R1:W-:Y:S01]  /*3590*/  @P5 STG.E.U8 desc[UR20][R8.64], R13 ;  /* 0x0000000d08005986 */ /* 0x0003e2000c101114 */
[----:B------:R-:W-:-:S02]  /*35a0*/  PRMT R23, R7, 0x7770, RZ ;  /* 0x0000777007177816 */ /* 0x000fc400000000ff */
[C---:B------:R-:W-:Y:S01]  /*35b0*/  PRMT R25, R7.reuse, 0x7771, RZ ;  /* 0x0000777107197816 */ /* 0x040fe200000000ff */
[----:B------:R1:W-:Y:S01]  /*35c0*/  @P4 STG.E.U8 desc[UR20][R14.64], R19 ;  /* 0x000000130e004986 */ /* 0x0003e2000c101114 */
[C---:B------:R-:W-:Y:S02]  /*35d0*/  PRMT R27, R7.reuse, 0x7772, RZ ;  /* 0x00007772071b7816 */ /* 0x040fe400000000ff */
[----:B------:R-:W-:Y:S01]  /*35e0*/  PRMT R7, R7, 0x7773, RZ ;  /* 0x0000777307077816 */ /* 0x000fe200000000ff */
[----:B------:R1:W-:Y:S01]  /*35f0*/  @P3 STG.E.U8 desc[UR20][R4.64], R23 ;  /* 0x0000001704003986 */ /* 0x0003e2000c101114 */
[----:B------:R-:W-:-:S03]  /*3600*/  LEA.HI.X.SX32 R3, R21, R0, 0x1, P6 ;  /* 0x0000000015037211 */ /* 0x000fc600030f0eff */
[----:B------:R1:W-:Y:S04]  /*3610*/  @P2 STG.E.U8 desc[UR20][R16.64], R25 ;  /* 0x0000001910002986 */ /* 0x0003e8000c101114 */
[----:B------:R1:W-:Y:S04]  /*3620*/  @P1 STG.E.U8 desc[UR20][R10.64], R27 ;  /* 0x0000001b0a001986 */ /* 0x0003e8000c101114 */
[----:B------:R1:W-:Y:S01]  /*3630*/  @P0 STG.E.U8 desc[UR20][R2.64], R7 ;  /* 0x0000000702000986 */ /* 0x0003e2000c101114 */
[----:B------:R-:W-:Y:S06]  /*3640*/  BAR.SYNC.DEFER_BLOCKING 0x0 ;  /* 0x0000000000007b1d */ /* 0x000fec0000010000 */
[----:B------:R-:W-:Y:S05]  /*3650*/  BRA.U UP0, `(.L_x_13) ;  /* 0x0000000100a07547 */ /* 0x000fea000b800000 */
[----:B------:R-:W3:Y:S01]  /*3660*/  S2UR UR5, SR_CgaCtaId ;  /* 0x00000000000579c3 */ /* 0x000ee20000008800 */
[----:B------:R-:W-:Y:S01]  /*3670*/  NOP ;  /* 0x0000000000007918 */ /* 0x000fe20000000000 */
[----:B------:R-:W-:Y:S01]  /*3680*/  UMOV UR4, 0x50 ;  /* 0x0000005000047882 */ /* 0x000fe20000000000 */
[----:B------:R-:W-:Y:S02]  /*3690*/  IMAD.U32 R0, RZ, RZ, UR23 ;  /* 0x00000017ff007e24 */ /* 0x000fe4000f8e00ff */
[----:B-1----:R-:W-:Y:S02]  /*36a0*/  IMAD.MOV.U32 R3, RZ, RZ, 0x3 ;  /* 0x00000003ff037424 */ /* 0x002fe400078e00ff */
[----:B------:R-:W-:Y:S01]  /*36b0*/  IMAD.MOV.U32 R7, RZ, RZ, 0x1 ;  /* 0x00000001ff077424 */ /* 0x000fe200078e00ff */
[----:B------:R-:W-:-:S04]  /*36c0*/  LOP3.LUT R0, R0, 0xffff, RZ, 0xc0, !PT ;  /* 0x0000ffff00007812 */ /* 0x000fc800078ec0ff */
[----:B------:R-:W-:-:S05]  /*36d0*/  SHF.R.U32.HI R0, RZ, 0x5, R0 ;  /* 0x00000005ff007819 */ /* 0x000fca0000011600 */
[----:B------:R-:W-:Y:S01]  /*36e0*/  VIADD R2, R0, 0x10 ;  /* 0x0000001000027836 */ /* 0x000fe20000000000 */
[----:B------:R-:W-:Y:S01]  /*36f0*/  SHF.L.U32 R0, R3, R0, RZ ;  /* 0x0000000003007219 */ /* 0x000fe200000006ff */
[----:B---3--:R-:W-:-:S03]  /*3700*/  ULEA UR6, UR5, UR4, 0x18 ;  /* 0x0000000405067291 */ /* 0x008fc6000f8ec0ff */
[----:B------:R-:W-:-:S04]  /*3710*/  SHF.L.U32 R3, R7, R2, RZ ;  /* 0x0000000207037219 */ /* 0x000fc800000006ff */
[----:B------:R-:W-:Y:S02]  /*3720*/  LOP3.LUT R0, R3, R0, RZ, 0xfc, !PT ;  /* 0x0000000003007212 */ /* 0x000fe400078efcff */
[----:B------:R-:W1:Y:S02]  /*3730*/  LDS R5, [UR6] ;  /* 0x00000006ff057984 */ /* 0x000e640008000800 */
[C---:B------:R-:W-:Y:S02]  /*3740*/  LOP3.LUT R2, R0.reuse, 0xffff, RZ, 0xc0, !PT ;  /* 0x0000ffff00027812 */ /* 0x040fe400078ec0ff */
[----:B-1----:R-:W-:-:S04]  /*3750*/  LOP3.LUT R3, R0, 0xffff, R5, 0x80, !PT ;  /* 0x0000ffff00037812 */ /* 0x002fc800078e8005 */
[----:B------:R-:W-:-:S13]  /*3760*/  ISETP.NE.AND P0, PT, R3, R2, PT ;  /* 0x000000020300720c */ /* 0x000fda0003f05270 */
[----:B------:R-:W-:Y:S05]  /*3770*/  @P0 BRA `(.L_x_14) ;  /* 0x0000000000500947 */ /* 0x000fea0003800000 */
[----:B------:R-:W-:Y:S02]  /*3780*/  SHF.R.U32.HI R5, RZ, 0x10, R5 ;  /* 0x00000010ff057819 */ /* 0x000fe40000011605 */
[----:B------:R-:W-:-:S04]  /*3790*/  SHF.R.U32.HI R2, RZ, 0x10, R0 ;  /* 0x00000010ff027819 */ /* 0x000fc80000011600 */
[----:B------:R-:W-:-:S04]  /*37a0*/  LOP3.LUT R5, R5, R2, RZ, 0xc0, !PT ;  /* 0x0000000205057212 */ /* 0x000fc800078ec0ff */
[----:B------:R-:W-:-:S13]  /*37b0*/  ISETP.NE.AND P0, PT, R5, R2, PT ;  /* 0x000000020500720c */ /* 0x000fda0003f05270 */
[----:B------:R-:W-:Y:S05]  /*37c0*/  @P0 BRA `(.L_x_15) ;  /* 0x0000000000300947 */ /* 0x000fea0003800000 */
[----:B------:R-:W-:Y:S01]  /*37d0*/  R2UR UR4, R0 ;  /* 0x00000000000472ca */ /* 0x000fe200000e0000 */
[----:B------:R-:W-:Y:S01]  /*37e0*/  VOTEU.ANY UR5, UPT, PT ;  /* 0x0000000000057886 */ /* 0x000fe200038e0100 */
[----:B------:R-:W1:Y:S01]  /*37f0*/  S2R R0, SR_LANEID ;  /* 0x0000000000007919 */ /* 0x000e620000000000 */
[----:B------:R-:W-:-:S10]  /*3800*/  UFLO.U32 UR5, UR5 ;  /* 0x00000005000572bd */ /* 0x000fd400080e0000 */
[----:B------:R-:W-:-:S06]  /*3810*/  ULOP3.LUT UR4, URZ, UR4, URZ, 0x33, !UPT ;  /* 0x00000004ff047292 */ /* 0x000fcc000f8e33ff */
[----:B------:R-:W-:-:S04]  /*3820*/  IMAD.U32 R2, RZ, RZ, UR4 ;  /* 0x00000004ff027e24 */ /* 0x000fc8000f8e00ff */
[----:B------:R-:W3:Y:S02]  /*3830*/  REDUX UR7, R2 ;  /* 0x00000000020773c4 */ /* 0x000ee40000000000 */
[----:B------:R4:W-:Y:S01]  /*3840*/  UTCATOMSWS.AND URZ, UR4 ;  /* 0x0000000400ff79e3 */ /* 0x0009e20008000000 */
[----:B-1----:R-:W-:Y:S01]  /*3850*/  ISETP.EQ.U32.AND P0, PT, R0, UR5, PT ;  /* 0x0000000500007c0c */ /* 0x002fe2000bf02070 */
[----:B---3--:R-:W-:-:S12]  /*3860*/  IMAD.U32 R0, RZ, RZ, UR7 ;  /* 0x00000007ff007e24 */ /* 0x008fd8000f8e00ff */
[----:B------:R4:W-:Y:S01]  /*3870*/  @P0 ATOMS.AND RZ, [UR6], R0 ;  /* 0x00000000ffff098c */ /* 0x0009e2000a800006 */
[----:B------:R-:W-:Y:S05]  /*3880*/  BRA `(.L_x_13) ;  /* 0x0000000000147947 */ /* 0x000fea0003800000 */
.L_x_15:
[----:B------:R-:W-:-:S07]  /*3890*/  MOV R2, 0x38b0 ;  /* 0x000038b000027802 */ /* 0x000fce0000000f00 */
[----:B0-2---:R-:W-:Y:S05]  /*38a0*/  CALL.REL.NOINC `($__internal_0_$__cuda_sm10x_tcgen05_guardrail_trap_col_being_dealloced_not_returned_by_alloc) ;  /* 0x00000000002c7944 */ /* 0x005fea0003c00000 */
[----:B------:R-:W-:Y:S05]  /*38b0*/  BRA `(.L_x_13) ;  /* 0x0000000000087947 */ /* 0x000fea0003800000 */
.L_x_14:
[----:B------:R-:W-:-:S07]  /*38c0*/  MOV R2, 0x38e0 ;  /* 0x000038e000027802 */ /* 0x000fce0000000f00 */
[----:B0-2---:R-:W-:Y:S05]  /*38d0*/  CALL.REL.NOINC `($__internal_2_$__cuda_sm10x_tcgen05_guardrail_trap_unallocated_columns_being_dealloced) ;  /* 0x0000000000387944 */ /* 0x005fea0003c00000 */
.L_x_13:
[----:B------:R-:W-:Y:S01]  /*38e0*/  NOP ;  /* 0x0000000000007918 */ /* 0x000fe20000000000 */
[----:B----4-:R-:W-:Y:S05]  /*38f0*/  EXIT ;  /* 0x000000000000794d */ /* 0x010fea0003800000 */
.L_x_8:
[----:B------:R-:W0:Y:S02]  /*3900*/  SYNCS.PHASECHK.TRANS64.TRYWAIT P0, [UR13], R30 ;  /* 0x0000001eff0075a7 */ /* 0x000e24000800110d */
[----:B0-----:R-:W-:Y:S05]  /*3910*/  @!P0 BRA `(.L_x_8) ;  /* 0xfffffffc00f88947 */ /* 0x001fea000383ffff */
[----:B------:R-:W-:Y:S05]  /*3920*/  BRA `(.L_x_16) ;  /* 0xffffffe800547947 */ /* 0x000fea000383ffff */
.L_x_12:
[----:B------:R-:W1:Y:S02]  /*3930*/  SYNCS.PHASECHK.TRANS64.TRYWAIT P0, [UR13], R4 ;  /* 0x00000004ff0075a7 */ /* 0x000e64000800110d */
[----:B-1----:R-:W-:Y:S05]  /*3940*/  @!P0 BRA `(.L_x_12) ;  /* 0xfffffffc00f88947 */ /* 0x002fea000383ffff */
[----:B------:R-:W-:Y:S05]  /*3950*/  BRA `(.L_x_11) ;  /* 0xfffffff000287947 */ /* 0x000fea000383ffff */
        .weak           $__internal_0_$__cuda_sm10x_tcgen05_guardrail_trap_col_being_dealloced_not_returned_by_alloc
        .type           $__internal_0_$__cuda_sm10x_tcgen05_guardrail_trap_col_being_dealloced_not_returned_by_alloc,@function
        .size           $__internal_0_$__cuda_sm10x_tcgen05_guardrail_trap_col_being_dealloced_not_returned_by_alloc,($__internal_1_$__cuda_sm10x_tcgen05_guardrail_trap_phase_invalid_during_alloc - $__internal_0_$__cuda_sm10x_tcgen05_guardrail_trap_col_being_dealloced_not_returned_by_alloc)
$__internal_0_$__cuda_sm10x_tcgen05_guardrail_trap_col_being_dealloced_not_returned_by_alloc:
[----:B------:R-:W-:Y:S05]  /*3960*/  BPT.TRAP 0x1 ;  /* 0x000000040000795c */ /* 0x000fea0000300000 */
[----:B------:R-:W-:-:S04]  /*3970*/  IMAD.MOV.U32 R3, RZ, RZ, 0x0 ;  /* 0x00000000ff037424 */ /* 0x000fc800078e00ff */
[----:B------:R-:W-:Y:S05]  /*3980*/  RET.REL.NODEC R2 `(matmul_kernel) ;  /* 0xffffffc4029c7950 */ /* 0x000fea0003c3ffff */
        .weak           $__internal_1_$__cuda_sm10x_tcgen05_guardrail_trap_phase_invalid_during_alloc
        .type           $__internal_1_$__cuda_sm10x_tcgen05_guardrail_trap_phase_invalid_during_alloc,@function
        .size           $__internal_1_$__cuda_sm10x_tcgen05_guardrail_trap_phase_invalid_during_alloc,($__internal_2_$__cuda_sm10x_tcgen05_guardrail_trap_unallocated_columns_being_dealloced - $__internal_1_$__cuda_sm10x_tcgen05_guardrail_trap_phase_invalid_during_alloc)
$__internal_1_$__cuda_sm10x_tcgen05_guardrail_trap_phase_invalid_during_alloc:
[----:B------:R-:W-:Y:S05]  /*3990*/  BPT.TRAP 0x1 ;  /* 0x000000040000795c */ /* 0x000fea0000300000 */
[----:B------:R-:W-:-:S04]  /*39a0*/  IMAD.MOV.U32 R3, RZ, RZ, 0x0 ;  /* 0x00000000ff037424 */ /* 0x000fc800078e00ff */
[----:B------:R-:W-:Y:S05]  /*39b0*/  RET.REL.NODEC R2 `(matmul_kernel) ;  /* 0xffffffc402907950 */ /* 0x000fea0003c3ffff */
        .weak           $__internal_2_$__cuda_sm10x_tcgen05_guardrail_trap_unallocated_columns_being_dealloced
        .type           $__internal_2_$__cuda_sm10x_tcgen05_guardrail_trap_unallocated_columns_being_dealloced,@function
        .size           $__internal_2_$__cuda_sm10x_tcgen05_guardrail_trap_unallocated_columns_being_dealloced,(.L_x_20 - $__internal_2_$__cuda_sm10x_tcgen05_guardrail_trap_unallocated_columns_being_dealloced)
$__internal_2_$__cuda_sm10x_tcgen05_guardrail_trap_unallocated_columns_being_dealloced:
[----:B------:R-:W-:Y:S05]  /*39c0*/  BPT.TRAP 0x1 ;  /* 0x000000040000795c */ /* 0x000fea0000300000 */
[----:B------:R-:W-:-:S04]  /*39d0*/  IMAD.MOV.U32 R3, RZ, RZ, 0x0 ;  /* 0x00000000ff037424 */ /* 0x000fc800078e00ff */
[----:B------:R-:W-:Y:S05]  /*39e0*/  RET.REL.NODEC R2 `(matmul_kernel) ;  /* 0xffffffc402847950 */ /* 0x000fea0003c3ffff */
.L_x_17:
[----:B------:R-:W-:-:S00]  /*39f0*/  BRA `(.L_x_17) ;  /* 0xfffffffc00fc7947 */ /* 0x000fc0000383ffff */
[----:B------:R-:W-:-:S00]  /*3a00*/  NOP ;  /* 0x0000000000007918 */ /* 0x000fc00000000000 */
[----:B------:R-:W-:-:S00]  /*3a10*/  NOP ;  /* 0x0000000000007918 */ /* 0x000fc00000000000 */
[----:B------:R-:W-:-:S00]  /*3a20*/  NOP ;  /* 0x0000000000007918 */ /* 0x000fc00000000000 */
[----:B------:R-:W-:-:S00]  /*3a30*/  NOP ;  /* 0x0000000000007918 */ /* 0x000fc00000000000 */
[----:B------:R-:W-:-:S00]  /*3a40*/  NOP ;  /* 0x0000000000007918 */ /* 0x000fc00000000000 */
[----:B------:R-:W-:-:S00]  /*3a50*/  NOP ;  /* 0x0000000000007918 */ /* 0x000fc00000000000 */
[----:B------:R-:W-:-:S00]  /*3a60*/  NOP ;  /* 0x0000000000007918 */ /* 0x000fc00000000000 */
[----:B------:R-:W-:-:S00]  /*3a70*/  NOP ;  /* 0x0000000000007918 */ /* 0x000fc00000000000 */
.L_x_20:


//--------------------- .nv.shared.matmul_kernel  --------------------------
	.section	.nv.shared.matmul_kernel,"aw",@nobits
	.sectionflags	@""
	.align	16
	.zero		1024


//--------------------- .nv.shared.reserved.0     --------------------------
	.section	.nv.shared.reserved.0,"aw",@nobits
	.align	8
	.weak		__nv_reservedSMEM_offset_0_alias
	.size		__nv_reservedSMEM_offset_0_alias, 0, 64
	.other		__nv_reservedSMEM_offset_0_alias,@"STO_CUDA_RESERVED_SHARED STV_DEFAULT"
__nv_reservedSMEM_offset_0_alias:
	.zero		0
.nv.shared.reserved.0:
	.zero		64
	.weak		__nv_reservedSMEM_allocation_phase
	.type		__nv_reservedSMEM_allocation_phase,@object
	.size		__nv_reservedSMEM_allocation_phase,(.L_0 - __nv_reservedSMEM_allocation_phase)
__nv_reservedSMEM_allocation_phase:
	.zero		1
.L_0:
	.zero		7
	.weak		__nv_reservedSMEM_devtool_atexit_pc
	.type		__nv_reservedSMEM_devtool_atexit_pc,@object
	.size		__nv_reservedSMEM_devtool_atexit_pc,(__nv_reservedSMEM_allocation_mask - __nv_reservedSMEM_devtool_atexit_pc)
__nv_reservedSMEM_devtool_atexit_pc:
	.zero		8
	.weak		__nv_reservedSMEM_allocation_mask
	.type		__nv_reservedSMEM_allocation_mask,@object
	.size		__nv_reservedSMEM_allocation_mask,(.L_2 - __nv_reservedSMEM_allocation_mask)
__nv_reservedSMEM_allocation_mask:
	.zero		4
.L_2:


//--------------------- .nv.constant0.matmul_kernel --------------------------
	.section	.nv.constant0.matmul_kernel,"a",@progbits
	.sectionflags	@""
	.align	4
.nv.constant0.matmul_kernel:
	.zero		976


//--------------------- SYMBOLS --------------------------

	.type		.nv.reservedSmem.offset0,@object
	.size		.nv.reservedSmem.offset0,0x4
	.type		.nv.reservedSmem.cap,@object
	.size		.nv.reservedSmem.cap,0x4
